	.target	sm_100a

	.elftype	@"ET_EXEC"


//--------------------- .note.nv.tkinfo           --------------------------
	.section	.note.nv.tkinfo,"",@"SHT_NOTE"
	.sectionflags	@"SHF_NOTE_NV_TKINFO"
	.tkinfo
        /*0018*/ 	.word	0x00000002
        /*0030*/ 	.string	""
        /*0030*/ 	.string	"ptxas"
        /*0030*/ 	.string	"Cuda compilation tools, release 13.0, V13.0.88"
        /*0030*/ 	.string	"Build cuda_13.0.r13.0/compiler.36424714_0"
        /*0030*/ 	.string	"-arch sm_100a -m 64 "



//--------------------- .note.nv.cuinfo           --------------------------
	.section	.note.nv.cuinfo,"",@"SHT_NOTE"
	.sectionflags	@"SHF_NOTE_NV_CUINFO"
        /*0018*/ 	.short	0x0002
        /*001a*/ 	.short	0x0064
        /*001c*/ 	.short	0x0082
	.zero		2


//--------------------- .nv.info                  --------------------------
	.section	.nv.info,"",@"SHT_CUDA_INFO"
	.align	4


	//----- nvinfo : EIATTR_REGCOUNT
	.align		4
        /*0000*/ 	.byte	0x04, 0x2f
        /*0002*/ 	.short	(.L_19 - .L_18)
	.align		4
.L_18:
        /*0004*/ 	.word	index@(_ZN7cutlass13device_kernelINS_4gemm6kernel13GemmUniversalIN4cute5tupleIJiiiiEEENS1_10collective13CollectiveMmaINS1_35MainloopSm100TmaUmmaWarpSpecializedILi2ELi2ELi2ENS5_IJNS4_1CILi2EEENSA_ILi4EEENSA_ILi1EEEEEEEENS5_IJNSA_ILi256EEESG_NSA_ILi64EEEEEEfNS5_IJlSD_lEEEfSJ_NS4_8TiledMMAINS4_8MMA_AtomIJNS4_23SM100_MMA_TF32_2x1SM_SSINS_10tfloat32_tESN_fLi256ELi256ELNS4_4UMMA5MajorE0ELSP_0ELNSO_7ScaleInE0ELSQ_0EEEEEENS4_6LayoutINS5_IJSD_SD_SD_EEENS5_IJNSA_ILi0EEESV_SV_EEEEENS5_IJNS4_10UnderscoreESY_SY_EEEEENS4_28SM100_TMA_2SM_LOAD_MULTICASTENS4_14ComposedLayoutINS4_7SwizzleILi3ELi4ELi3EEENS4_18smem_ptr_flag_bitsILi32EEENST_INS5_IJNSA_ILi8EEENSA_ILi32EEEEEENS5_IJS18_SD_EEEEEEEvNS4_8identityENS4_18SM100_TMA_2SM_LOADES1C_vS1D_EENS_8epilogue10collective18CollectiveEpilogueINS1G_23Sm100TmaWarpSpecializedILi4ELi2ELi32ELb1ELb0EEEJNS5_IJNSA_ILi128EEESG_SH_EEENS5_IJNST_IS1L_SD_EENST_IS18_SD_EEEEEfSJ_fSJ_NS1G_6fusion15FusionCallbacksIS1K_NS1Q_17LinearCombinationIffffLNS_15FloatRoundStyleE2EEES1M_S1P_JEEENS4_5SM1004TMEM4LOAD26SM100_TMEM_LOAD_32dp32b32xENS4_13SM90_TMA_LOADES1C_NS4_39AutoVectorizingCopyWithAssumedAlignmentILi128EEENS4_14SM90_TMA_STOREES1C_S22_S22_EEEvvEEEEvNT_6ParamsE)
        /*0008*/ 	.word	0x00000079


	//----- nvinfo : EIATTR_FRAME_SIZE
	.align		4
.L_19:
        /*000c*/ 	.byte	0x04, 0x11
        /*000e*/ 	.short	(.L_21 - .L_20)
	.align		4
.L_20:
        /*0010*/ 	.word	index@($__internal_2_$__cuda_sm10x_tcgen05_guardrail_trap_unallocated_columns_being_dealloced)
        /*0014*/ 	.word	0x00000000


	//----- nvinfo : EIATTR_FRAME_SIZE
	.align		4
.L_21:
        /*0018*/ 	.byte	0x04, 0x11
        /*001a*/ 	.short	(.L_23 - .L_22)
	.align		4
.L_22:
        /*001c*/ 	.word	index@($__internal_1_$__cuda_sm10x_tcgen05_guardrail_trap_phase_invalid_during_alloc)
        /*0020*/ 	.word	0x00000000


	//----- nvinfo : EIATTR_FRAME_SIZE
	.align		4
.L_23:
        /*0024*/ 	.byte	0x04, 0x11
        /*0026*/ 	.short	(.L_25 - .L_24)
	.align		4
.L_24:
        /*0028*/ 	.word	index@($__internal_0_$__cuda_sm10x_tcgen05_guardrail_trap_col_being_dealloced_not_returned_by_alloc)
        /*002c*/ 	.word	0x00000000


	//----- nvinfo : EIATTR_FRAME_SIZE
	.align		4
.L_25:
        /*0030*/ 	.byte	0x04, 0x11
        /*0032*/ 	.short	(.L_27 - .L_26)
	.align		4
.L_26:
        /*0034*/ 	.word	index@(_ZN7cutlass13device_kernelINS_4gemm6kernel13GemmUniversalIN4cute5tupleIJiiiiEEENS1_10collective13CollectiveMmaINS1_35MainloopSm100TmaUmmaWarpSpecializedILi2ELi2ELi2ENS5_IJNS4_1CILi2EEENSA_ILi4EEENSA_ILi1EEEEEEEENS5_IJNSA_ILi256EEESG_NSA_ILi64EEEEEEfNS5_IJlSD_lEEEfSJ_NS4_8TiledMMAINS4_8MMA_AtomIJNS4_23SM100_MMA_TF32_2x1SM_SSINS_10tfloat32_tESN_fLi256ELi256ELNS4_4UMMA5MajorE0ELSP_0ELNSO_7ScaleInE0ELSQ_0EEEEEENS4_6LayoutINS5_IJSD_SD_SD_EEENS5_IJNSA_ILi0EEESV_SV_EEEEENS5_IJNS4_10UnderscoreESY_SY_EEEEENS4_28SM100_TMA_2SM_LOAD_MULTICASTENS4_14ComposedLayoutINS4_7SwizzleILi3ELi4ELi3EEENS4_18smem_ptr_flag_bitsILi32EEENST_INS5_IJNSA_ILi8EEENSA_ILi32EEEEEENS5_IJS18_SD_EEEEEEEvNS4_8identityENS4_18SM100_TMA_2SM_LOADES1C_vS1D_EENS_8epilogue10collective18CollectiveEpilogueINS1G_23Sm100TmaWarpSpecializedILi4ELi2ELi32ELb1ELb0EEEJNS5_IJNSA_ILi128EEESG_SH_EEENS5_IJNST_IS1L_SD_EENST_IS18_SD_EEEEEfSJ_fSJ_NS1G_6fusion15FusionCallbacksIS1K_NS1Q_17LinearCombinationIffffLNS_15FloatRoundStyleE2EEES1M_S1P_JEEENS4_5SM1004TMEM4LOAD26SM100_TMEM_LOAD_32dp32b32xENS4_13SM90_TMA_LOADES1C_NS4_39AutoVectorizingCopyWithAssumedAlignmentILi128EEENS4_14SM90_TMA_STOREES1C_S22_S22_EEEvvEEEEvNT_6ParamsE)
        /*0038*/ 	.word	0x00000000


	//----- nvinfo : EIATTR_MIN_STACK_SIZE
	.align		4
.L_27:
        /*003c*/ 	.byte	0x04, 0x12
        /*003e*/ 	.short	(.L_29 - .L_28)
	.align		4
.L_28:
        /*0040*/ 	.word	index@(_ZN7cutlass13device_kernelINS_4gemm6kernel13GemmUniversalIN4cute5tupleIJiiiiEEENS1_10collective13CollectiveMmaINS1_35MainloopSm100TmaUmmaWarpSpecializedILi2ELi2ELi2ENS5_IJNS4_1CILi2EEENSA_ILi4EEENSA_ILi1EEEEEEEENS5_IJNSA_ILi256EEESG_NSA_ILi64EEEEEEfNS5_IJlSD_lEEEfSJ_NS4_8TiledMMAINS4_8MMA_AtomIJNS4_23SM100_MMA_TF32_2x1SM_SSINS_10tfloat32_tESN_fLi256ELi256ELNS4_4UMMA5MajorE0ELSP_0ELNSO_7ScaleInE0ELSQ_0EEEEEENS4_6LayoutINS5_IJSD_SD_SD_EEENS5_IJNSA_ILi0EEESV_SV_EEEEENS5_IJNS4_10UnderscoreESY_SY_EEEEENS4_28SM100_TMA_2SM_LOAD_MULTICASTENS4_14ComposedLayoutINS4_7SwizzleILi3ELi4ELi3EEENS4_18smem_ptr_flag_bitsILi32EEENST_INS5_IJNSA_ILi8EEENSA_ILi32EEEEEENS5_IJS18_SD_EEEEEEEvNS4_8identityENS4_18SM100_TMA_2SM_LOADES1C_vS1D_EENS_8epilogue10collective18CollectiveEpilogueINS1G_23Sm100TmaWarpSpecializedILi4ELi2ELi32ELb1ELb0EEEJNS5_IJNSA_ILi128EEESG_SH_EEENS5_IJNST_IS1L_SD_EENST_IS18_SD_EEEEEfSJ_fSJ_NS1G_6fusion15FusionCallbacksIS1K_NS1Q_17LinearCombinationIffffLNS_15FloatRoundStyleE2EEES1M_S1P_JEEENS4_5SM1004TMEM4LOAD26SM100_TMEM_LOAD_32dp32b32xENS4_13SM90_TMA_LOADES1C_NS4_39AutoVectorizingCopyWithAssumedAlignmentILi128EEENS4_14SM90_TMA_STOREES1C_S22_S22_EEEvvEEEEvNT_6ParamsE)
        /*0044*/ 	.word	0x00000000
.L_29:


//--------------------- .nv.compat                --------------------------
	.section	.nv.compat,"",@"SHT_CUDA_COMPAT_INFO"
	.align	4
        /*0000*/ 	.byte	0x02, 0x09, 0x01, 0x00, 0x02, 0x02, 0x02, 0x00, 0x02, 0x05, 0x05, 0x00, 0x03, 0x07, 0x01, 0x01
        /*0010*/ 	.byte	0x02, 0x03, 0x01, 0x00, 0x02, 0x06, 0x01, 0x00, 0x04, 0x0b, 0x08, 0x00, 0x09, 0x00, 0x00, 0x00
        /*0020*/ 	.byte	0x00, 0x00, 0x00, 0x00


//--------------------- .nv.info._ZN7cutlass13device_kernelINS_4gemm6kernel13GemmUniversalIN4cute5tupleIJiiiiEEENS1_10collective13CollectiveMmaINS1_35MainloopSm100TmaUmmaWarpSpecializedILi2ELi2ELi2ENS5_IJNS4_1CILi2EEENSA_ILi4EEENSA_ILi1EEEEEEEENS5_IJNSA_ILi256EEESG_NSA_ILi64EEEEEEfNS5_IJlSD_lEEEfSJ_NS4_8TiledMMAINS4_8MMA_AtomIJNS4_23SM100_MMA_TF32_2x1SM_SSINS_10tfloat32_tESN_fLi256ELi256ELNS4_4UMMA5MajorE0ELSP_0ELNSO_7ScaleInE0ELSQ_0EEEEEENS4_6LayoutINS5_IJSD_SD_SD_EEENS5_IJNSA_ILi0EEESV_SV_EEEEENS5_IJNS4_10UnderscoreESY_SY_EEEEENS4_28SM100_TMA_2SM_LOAD_MULTICASTENS4_14ComposedLayoutINS4_7SwizzleILi3ELi4ELi3EEENS4_18smem_ptr_flag_bitsILi32EEENST_INS5_IJNSA_ILi8EEENSA_ILi32EEEEEENS5_IJS18_SD_EEEEEEEvNS4_8identityENS4_18SM100_TMA_2SM_LOADES1C_vS1D_EENS_8epilogue10collective18CollectiveEpilogueINS1G_23Sm100TmaWarpSpecializedILi4ELi2ELi32ELb1ELb0EEEJNS5_IJNSA_ILi128EEESG_SH_EEENS5_IJNST_IS1L_SD_EENST_IS18_SD_EEEEEfSJ_fSJ_NS1G_6fusion15FusionCallbacksIS1K_NS1Q_17LinearCombinationIffffLNS_15FloatRoundStyleE2EEES1M_S1P_JEEENS4_5SM1004TMEM4LOAD26SM100_TMEM_LOAD_32dp32b32xENS4_13SM90_TMA_LOADES1C_NS4_39AutoVectorizingCopyWithAssumedAlignmentILi128EEENS4_14SM90_TMA_STOREES1C_S22_S22_EEEvvEEEEvNT_6ParamsE --------------------------
	.section	.nv.info._ZN7cutlass13device_kernelINS_4gemm6kernel13GemmUniversalIN4cute5tupleIJiiiiEEENS1_10collective13CollectiveMmaINS1_35MainloopSm100TmaUmmaWarpSpecializedILi2ELi2ELi2ENS5_IJNS4_1CILi2EEENSA_ILi4EEENSA_ILi1EEEEEEEENS5_IJNSA_ILi256EEESG_NSA_ILi64EEEEEEfNS5_IJlSD_lEEEfSJ_NS4_8TiledMMAINS4_8MMA_AtomIJNS4_23SM100_MMA_TF32_2x1SM_SSINS_10tfloat32_tESN_fLi256ELi256ELNS4_4UMMA5MajorE0ELSP_0ELNSO_7ScaleInE0ELSQ_0EEEEEENS4_6LayoutINS5_IJSD_SD_SD_EEENS5_IJNSA_ILi0EEESV_SV_EEEEENS5_IJNS4_10UnderscoreESY_SY_EEEEENS4_28SM100_TMA_2SM_LOAD_MULTICASTENS4_14ComposedLayoutINS4_7SwizzleILi3ELi4ELi3EEENS4_18smem_ptr_flag_bitsILi32EEENST_INS5_IJNSA_ILi8EEENSA_ILi32EEEEEENS5_IJS18_SD_EEEEEEEvNS4_8identityENS4_18SM100_TMA_2SM_LOADES1C_vS1D_EENS_8epilogue10collective18CollectiveEpilogueINS1G_23Sm100TmaWarpSpecializedILi4ELi2ELi32ELb1ELb0EEEJNS5_IJNSA_ILi128EEESG_SH_EEENS5_IJNST_IS1L_SD_EENST_IS18_SD_EEEEEfSJ_fSJ_NS1G_6fusion15FusionCallbacksIS1K_NS1Q_17LinearCombinationIffffLNS_15FloatRoundStyleE2EEES1M_S1P_JEEENS4_5SM1004TMEM4LOAD26SM100_TMEM_LOAD_32dp32b32xENS4_13SM90_TMA_LOADES1C_NS4_39AutoVectorizingCopyWithAssumedAlignmentILi128EEENS4_14SM90_TMA_STOREES1C_S22_S22_EEEvvEEEEvNT_6ParamsE,"",@"SHT_CUDA_INFO"
	.sectionflags	@""
	.align	4


	//----- nvinfo : EIATTR_CUDA_API_VERSION
	.align		4
        /*0000*/ 	.byte	0x04, 0x37
        /*0002*/ 	.short	(.L_31 - .L_30)
.L_30:
        /*0004*/ 	.word	0x00000082


	//----- nvinfo : EIATTR_KPARAM_INFO
	.align		4
.L_31:
        /*0008*/ 	.byte	0x04, 0x17
        /*000a*/ 	.short	(.L_33 - .L_32)
.L_32:
        /*000c*/ 	.word	0x00000000
        /*0010*/ 	.short	0x0000
        /*0012*/ 	.short	0x0000
        /*0014*/ 	.byte	0x00, 0xf0, 0x01, 0x20


	//----- nvinfo : EIATTR_AT_ENTRY_FRAGMENTS
	.align		4
.L_33:
        /*0018*/ 	.byte	0x04, 0x4f
        /*001a*/ 	.short	(.L_35 - .L_34)


	//   ....[0]....
.L_34:
        /*001c*/ 	.word	0x00000007


	//----- nvinfo : EIATTR_RESERVED_SMEM_USED
	.align		4
.L_35:
        /*0020*/ 	.byte	0x01, 0x41
	.zero		2


	//----- nvinfo : EIATTR_SPARSE_MMA_MASK
	.align		4
        /*0024*/ 	.byte	0x03, 0x50
        /*0026*/ 	.short	0x0000


	//----- nvinfo : EIATTR_TCGEN05_2CTA_USED
	.align		4
        /*0028*/ 	.byte	0x01, 0x52
	.zero		2


	//----- nvinfo : EIATTR_MAXREG_COUNT
	.align		4
        /*002c*/ 	.byte	0x03, 0x1b
        /*002e*/ 	.short	0x00ff


	//----- nvinfo : EIATTR_NUM_BARRIERS
	.align		4
        /*0030*/ 	.byte	0x02, 0x4c
        /*0032*/ 	.byte	0x07
	.zero		1


	//----- nvinfo : EIATTR_EXTERNS
	.align		4
        /*0034*/ 	.byte	0x04, 0x0f
        /*0036*/ 	.short	(.L_37 - .L_36)


	//   ....[0]....
	.align		4
.L_36:
        /*0038*/ 	.word	index@(__assertfail)


	//----- nvinfo : EIATTR_MERCURY_ISA_VERSION
	.align		4
.L_37:
        /*003c*/ 	.byte	0x03, 0x5f
        /*003e*/ 	.short	0x0101


	//----- nvinfo : EIATTR_INT_WARP_WIDE_INSTR_OFFSETS
	.align		4
        /*0040*/ 	.byte	0x04, 0x31
        /*0042*/ 	.short	(.L_39 - .L_38)


	//   ....[0]....
.L_38:
        /*0044*/ 	.word	0x00000ce0


	//   ....[1]....
        /*0048*/ 	.word	0x00000d80


	//   ....[2]....
        /*004c*/ 	.word	0x00004480


	//   ....[3]....
        /*0050*/ 	.word	0x000044b0


	//   ....[4]....
        /*0054*/ 	.word	0x000044d0


	//   ....[5]....
        /*0058*/ 	.word	0x00005000


	//   ....[6]....
        /*005c*/ 	.word	0x00005060


	//   ....[7]....
        /*0060*/ 	.word	0x00005150


	//   ....[8]....
        /*0064*/ 	.word	0x000051c0


	//   ....[9]....
        /*0068*/ 	.word	0x000052b0


	//   ....[10]....
        /*006c*/ 	.word	0x00005320


	//   ....[11]....
        /*0070*/ 	.word	0x00005420


	//   ....[12]....
        /*0074*/ 	.word	0x00005490


	//   ....[13]....
        /*0078*/ 	.word	0x000055a0


	//   ....[14]....
        /*007c*/ 	.word	0x00005620


	//   ....[15]....
        /*0080*/ 	.word	0x00005720


	//   ....[16]....
        /*0084*/ 	.word	0x000057a0


	//   ....[17]....
        /*0088*/ 	.word	0x000058a0


	//   ....[18]....
        /*008c*/ 	.word	0x00005920


	//   ....[19]....
        /*0090*/ 	.word	0x00005a10


	//   ....[20]....
        /*0094*/ 	.word	0x00005aa0


	//----- nvinfo : EIATTR_COOP_GROUP_MASK_REGIDS
	.align		4
.L_39:
        /*0098*/ 	.byte	0x04, 0x29
        /*009a*/ 	.short	(.L_41 - .L_40)


	//   ....[0]....
.L_40:
        /*009c*/ 	.word	0xffffffff


	//   ....[1]....
        /*00a0*/ 	.word	0xffffffff


	//   ....[2]....
        /*00a4*/ 	.word	0xffffffff


	//   ....[3]....
        /*00a8*/ 	.word	0xffffffff


	//   ....[4]....
        /*00ac*/ 	.word	0xffffffff


	//   ....[5]....
        /*00b0*/ 	.word	0xffffffff


	//   ....[6]....
        /*00b4*/ 	.word	0xffffffff


	//   ....[7]....
        /*00b8*/ 	.word	0xffffffff


	//   ....[8]....
        /*00bc*/ 	.word	0xffffffff


	//   ....[9]....
        /*00c0*/ 	.word	0xffffffff


	//   ....[10]....
        /*00c4*/ 	.word	0xffffffff


	//   ....[11]....
        /*00c8*/ 	.word	0xffffffff


	//   ....[12]....
        /*00cc*/ 	.word	0xffffffff


	//   ....[13]....
        /*00d0*/ 	.word	0xffffffff


	//----- nvinfo : EIATTR_COOP_GROUP_INSTR_OFFSETS
	.align		4
.L_41:
        /*00d4*/ 	.byte	0x04, 0x28
        /*00d6*/ 	.short	(.L_43 - .L_42)


	//   ....[0]....
.L_42:
        /*00d8*/ 	.word	0x000000b0


	//   ....[1]....
        /*00dc*/ 	.word	0x00000510


	//   ....[2]....
        /*00e0*/ 	.word	0x00000690


	//   ....[3]....
        /*00e4*/ 	.word	0x00000820


	//   ....[4]....
        /*00e8*/ 	.word	0x00000910


	//   ....[5]....
        /*00ec*/ 	.word	0x00000a70


	//   ....[6]....
        /*00f0*/ 	.word	0x00000bc0


	//   ....[7]....
        /*00f4*/ 	.word	0x00000e00


	//   ....[8]....
        /*00f8*/ 	.word	0x00002420


	//   ....[9]....
        /*00fc*/ 	.word	0x000031c0


	//   ....[10]....
        /*0100*/ 	.word	0x00003690


	//   ....[11]....
        /*0104*/ 	.word	0x000036c0


	//   ....[12]....
        /*0108*/ 	.word	0x00004380


	//   ....[13]....
        /*010c*/ 	.word	0x00004590


	//----- nvinfo : EIATTR_VRC_CTA_INIT_COUNT
	.align		4
.L_43:
        /*0110*/ 	.byte	0x02, 0x4a
        /*0112*/ 	.byte	0x80
	.zero		1


	//----- nvinfo : EIATTR_SYSCALL_OFFSETS
	.align		4
        /*0114*/ 	.byte	0x04, 0x46
        /*0116*/ 	.short	(.L_45 - .L_44)


	//   ....[0]....
.L_44:
        /*0118*/ 	.word	0x00006760


	//   ....[1]....
        /*011c*/ 	.word	0x00006850


	//   ....[2]....
        /*0120*/ 	.word	0x000071b0


	//   ....[3]....
        /*0124*/ 	.word	0x00007c00


	//   ....[4]....
        /*0128*/ 	.word	0x00008620


	//   ....[5]....
        /*012c*/ 	.word	0x00009070


	//   ....[6]....
        /*0130*/ 	.word	0x00009ad0


	//   ....[7]....
        /*0134*/ 	.word	0x0000a560


	//   ....[8]....
        /*0138*/ 	.word	0x0000afc0


	//   ....[9]....
        /*013c*/ 	.word	0x0000b9d0


	//----- nvinfo : EIATTR_MBARRIER_INSTR_OFFSETS
	.align		4
.L_45:
        /*0140*/ 	.byte	0x04, 0x39
        /*0142*/ 	.short	(.L_47 - .L_46)


	//   ....[0]....
.L_46:
        /*0144*/ 	.word	0x00000640
        /*0148*/ 	.word	0x000000ff
        /*014c*/ 	.word	0x00000000
        /*0150*/ 	.short	0x0100
        /*0152*/ 	.byte	0x04
	.zero		1


	//   ....[1]....
        /*0154*/ 	.word	0x00000650
        /*0158*/ 	.word	0x000000ff
        /*015c*/ 	.word	0x00000010
        /*0160*/ 	.short	0x0100
        /*0162*/ 	.byte	0x04
	.zero		1


	//   ....[2]....
        /*0164*/ 	.word	0x00000660
        /*0168*/ 	.word	0x000000ff
        /*016c*/ 	.word	0x00000008
        /*0170*/ 	.short	0x0100
        /*0172*/ 	.byte	0x04
	.zero		1


	//   ....[3]....
        /*0174*/ 	.word	0x00000670
        /*0178*/ 	.word	0x000000ff
        /*017c*/ 	.word	0x00000018
        /*0180*/ 	.short	0x0100
        /*0182*/ 	.byte	0x04
	.zero		1


	//   ....[4]....
        /*0184*/ 	.word	0x00000790
        /*0188*/ 	.word	0x000000ff
        /*018c*/ 	.word	0x00000020
        /*0190*/ 	.short	0x0100
        /*0192*/ 	.byte	0x04
	.zero		1


	//   ....[5]....
        /*0194*/ 	.word	0x000007a0
        /*0198*/ 	.word	0x000000ff
        /*019c*/ 	.word	0x00000040
        /*01a0*/ 	.short	0x0100
        /*01a2*/ 	.byte	0x04
	.zero		1


	//   ....[6]....
        /*01a4*/ 	.word	0x000007b0
        /*01a8*/ 	.word	0x000000ff
        /*01ac*/ 	.word	0x00000028
        /*01b0*/ 	.short	0x0100
        /*01b2*/ 	.byte	0x04
	.zero		1


	//   ....[7]....
        /*01b4*/ 	.word	0x000007c0
        /*01b8*/ 	.word	0x000000ff
        /*01bc*/ 	.word	0x00000048
        /*01c0*/ 	.short	0x0100
        /*01c2*/ 	.byte	0x04
	.zero		1


	//   ....[8]....
        /*01c4*/ 	.word	0x000007d0
        /*01c8*/ 	.word	0x000000ff
        /*01cc*/ 	.word	0x00000030
        /*01d0*/ 	.short	0x0100
        /*01d2*/ 	.byte	0x04
	.zero		1


	//   ....[9]....
        /*01d4*/ 	.word	0x000007e0
        /*01d8*/ 	.word	0x000000ff
        /*01dc*/ 	.word	0x00000050
        /*01e0*/ 	.short	0x0100
        /*01e2*/ 	.byte	0x04
	.zero		1


	//   ....[10]....
        /*01e4*/ 	.word	0x000007f0
        /*01e8*/ 	.word	0x000000ff
        /*01ec*/ 	.word	0x00000038
        /*01f0*/ 	.short	0x0100
        /*01f2*/ 	.byte	0x04
	.zero		1


	//   ....[11]....
        /*01f4*/ 	.word	0x00000800
        /*01f8*/ 	.word	0x000000ff
        /*01fc*/ 	.word	0x00000058
        /*0200*/ 	.short	0x0100
        /*0202*/ 	.byte	0x04
	.zero		1


	//   ....[12]....
        /*0204*/ 	.word	0x000008e0
        /*0208*/ 	.word	0x000000ff
        /*020c*/ 	.word	0x00000060
        /*0210*/ 	.short	0x0100
        /*0212*/ 	.byte	0x06
	.zero		1


	//   ....[13]....
        /*0214*/ 	.word	0x000008f0
        /*0218*/ 	.word	0x000000ff
        /*021c*/ 	.word	0x00000068
        /*0220*/ 	.short	0x0100
        /*0222*/ 	.byte	0x06
	.zero		1


	//   ....[14]....
        /*0224*/ 	.word	0x00000a20
        /*0228*/ 	.word	0x000000ff
        /*022c*/ 	.word	0x00000070
        /*0230*/ 	.short	0x0100
        /*0232*/ 	.byte	0x06
	.zero		1


	//   ....[15]....
        /*0234*/ 	.word	0x00000a30
        /*0238*/ 	.word	0x000000ff
        /*023c*/ 	.word	0x00000080
        /*0240*/ 	.short	0x0100
        /*0242*/ 	.byte	0x06
	.zero		1


	//   ....[16]....
        /*0244*/ 	.word	0x00000a40
        /*0248*/ 	.word	0x000000ff
        /*024c*/ 	.word	0x00000078
        /*0250*/ 	.short	0x0100
        /*0252*/ 	.byte	0x06
	.zero		1


	//   ....[17]....
        /*0254*/ 	.word	0x00000a50
        /*0258*/ 	.word	0x000000ff
        /*025c*/ 	.word	0x00000088
        /*0260*/ 	.short	0x0100
        /*0262*/ 	.byte	0x06
	.zero		1


	//   ....[18]....
        /*0264*/ 	.word	0x00000b70
        /*0268*/ 	.word	0x000000ff
        /*026c*/ 	.word	0x00000090
        /*0270*/ 	.short	0x0100
        /*0272*/ 	.byte	0x04
	.zero		1


	//   ....[19]....
        /*0274*/ 	.word	0x00000b80
        /*0278*/ 	.word	0x000000ff
        /*027c*/ 	.word	0x000000a0
        /*0280*/ 	.short	0x0100
        /*0282*/ 	.byte	0x04
	.zero		1


	//   ....[20]....
        /*0284*/ 	.word	0x00000b90
        /*0288*/ 	.word	0x000000ff
        /*028c*/ 	.word	0x00000098
        /*0290*/ 	.short	0x0100
        /*0292*/ 	.byte	0x04
	.zero		1


	//   ....[21]....
        /*0294*/ 	.word	0x00000ba0
        /*0298*/ 	.word	0x000000ff
        /*029c*/ 	.word	0x000000a8
        /*02a0*/ 	.short	0x0100
        /*02a2*/ 	.byte	0x04
	.zero		1


	//   ....[22]....
        /*02a4*/ 	.word	0x00000c90
        /*02a8*/ 	.word	0x000000ff
        /*02ac*/ 	.word	0x000000b0
        /*02b0*/ 	.short	0x0100
        /*02b2*/ 	.byte	0x04
	.zero		1


	//   ....[23]....
        /*02b4*/ 	.word	0x00000ca0
        /*02b8*/ 	.word	0x000000ff
        /*02bc*/ 	.word	0x000000c0
        /*02c0*/ 	.short	0x0100
        /*02c2*/ 	.byte	0x04
	.zero		1


	//   ....[24]....
        /*02c4*/ 	.word	0x00000cb0
        /*02c8*/ 	.word	0x000000ff
        /*02cc*/ 	.word	0x000000b8
        /*02d0*/ 	.short	0x0100
        /*02d2*/ 	.byte	0x04
	.zero		1


	//   ....[25]....
        /*02d4*/ 	.word	0x00000cc0
        /*02d8*/ 	.word	0x000000ff
        /*02dc*/ 	.word	0x000000c8
        /*02e0*/ 	.short	0x0100
        /*02e2*/ 	.byte	0x04
	.zero		1


	//   ....[26]....
        /*02e4*/ 	.word	0x00000dc0
        /*02e8*/ 	.word	0x000000ff
        /*02ec*/ 	.word	0x000000d0
        /*02f0*/ 	.short	0x0100
        /*02f2*/ 	.byte	0x06
	.zero		1


	//   ....[27]....
        /*02f4*/ 	.word	0x00001a00
        /*02f8*/ 	.word	0x00000000
        /*02fc*/ 	.word	0x000000c0
        /*0300*/ 	.short	0x010a
        /*0302*/ 	.byte	0xff
	.zero		1


	//   ....[28]....
        /*0304*/ 	.word	0x00001a30
        /*0308*/ 	.word	0x00000000
        /*030c*/ 	.word	0x000000b0
        /*0310*/ 	.short	0x0101
        /*0312*/ 	.byte	0xff
	.zero		1


	//   ....[29]....
        /*0314*/ 	.word	0x00001af0
        /*0318*/ 	.word	0x000000ff
        /*031c*/ 	.word	0x00000010
        /*0320*/ 	.short	0x010a
        /*0322*/ 	.byte	0x04
	.zero		1


	//   ....[30]....
        /*0324*/ 	.word	0x00001bc0
        /*0328*/ 	.word	0x000000ff
        /*032c*/ 	.word	0x00000010
        /*0330*/ 	.short	0x010a
        /*0332*/ 	.byte	0x05
	.zero		1


	//   ....[31]....
        /*0334*/ 	.word	0x00001d20
        /*0338*/ 	.word	0x000000ff
        /*033c*/ 	.word	0x00000010
        /*0340*/ 	.short	0x010a
        /*0342*/ 	.byte	0x04
	.zero		1


	//   ....[32]....
        /*0344*/ 	.word	0x00001fb0
        /*0348*/ 	.word	0x000000ff
        /*034c*/ 	.word	0x00000068
        /*0350*/ 	.short	0x0101
        /*0352*/ 	.byte	0x15
	.zero		1


	//   ....[33]....
        /*0354*/ 	.word	0x00001fd0
        /*0358*/ 	.word	0x000000ff
        /*035c*/ 	.word	0x00000010
        /*0360*/ 	.short	0x010a
        /*0362*/ 	.byte	0x04
	.zero		1


	//   ....[34]....
        /*0364*/ 	.word	0x00002050
        /*0368*/ 	.word	0x000000ff
        /*036c*/ 	.word	0x00000010
        /*0370*/ 	.short	0x010a
        /*0372*/ 	.byte	0x06
	.zero		1


	//   ....[35]....
        /*0374*/ 	.word	0x00002190
        /*0378*/ 	.word	0x000000ff
        /*037c*/ 	.word	0x00000010
        /*0380*/ 	.short	0x010a
        /*0382*/ 	.byte	0x04
	.zero		1


	//   ....[36]....
        /*0384*/ 	.word	0x00002450
        /*0388*/ 	.word	0x00000003
        /*038c*/ 	.word	0x00000070
        /*0390*/ 	.short	0x010a
        /*0392*/ 	.byte	0xff
	.zero		1


	//   ....[37]....
        /*0394*/ 	.word	0x000025a0
        /*0398*/ 	.word	0x00000000
        /*039c*/ 	.word	0x00000000
        /*03a0*/ 	.short	0x0101
        /*03a2*/ 	.byte	0xff
	.zero		1


	//   ....[38]....
        /*03a4*/ 	.word	0x00002b60
        /*03a8*/ 	.word	0x000000ff
        /*03ac*/ 	.word	0x00000000
        /*03b0*/ 	.short	0x010a
        /*03b2*/ 	.byte	0x04
	.zero		1


	//   ....[39]....
        /*03b4*/ 	.word	0x00002c00
        /*03b8*/ 	.word	0x00000000
        /*03bc*/ 	.word	0x00000000
        /*03c0*/ 	.short	0x010a
        /*03c2*/ 	.byte	0xff
	.zero		1


	//   ....[40]....
        /*03c4*/ 	.word	0x00002d20
        /*03c8*/ 	.word	0x00000002
        /*03cc*/ 	.word	0x000000b0
        /*03d0*/ 	.short	0x010a
        /*03d2*/ 	.byte	0xff
	.zero		1


	//   ....[41]....
        /*03d4*/ 	.word	0x00002d90
        /*03d8*/ 	.word	0x00000002
        /*03dc*/ 	.word	0x00000000
        /*03e0*/ 	.short	0x0101
        /*03e2*/ 	.byte	0xff
	.zero		1


	//   ....[42]....
        /*03e4*/ 	.word	0x00002db0
        /*03e8*/ 	.word	0x000000ff
        /*03ec*/ 	.word	0x00000080
        /*03f0*/ 	.short	0x010a
        /*03f2*/ 	.byte	0x04
	.zero		1


	//   ....[43]....
        /*03f4*/ 	.word	0x00002ed0
        /*03f8*/ 	.word	0x00000002
        /*03fc*/ 	.word	0x00000070
        /*0400*/ 	.short	0x010a
        /*0402*/ 	.byte	0xff
	.zero		1


	//   ....[44]....
        /*0404*/ 	.word	0x00002fd0
        /*0408*/ 	.word	0x00000002
        /*040c*/ 	.word	0x00000000
        /*0410*/ 	.short	0x0101
        /*0412*/ 	.byte	0xff
	.zero		1


	//   ....[45]....
        /*0414*/ 	.word	0x00003060
        /*0418*/ 	.word	0x000000ff
        /*041c*/ 	.word	0x00000080
        /*0420*/ 	.short	0x0106
        /*0422*/ 	.byte	0x04
	.zero		1


	//   ....[46]....
        /*0424*/ 	.word	0x00003080
        /*0428*/ 	.word	0x000000ff
        /*042c*/ 	.word	0x00000080
        /*0430*/ 	.short	0x010a
        /*0432*/ 	.byte	0x04
	.zero		1


	//   ....[47]....
        /*0434*/ 	.word	0x00003110
        /*0438*/ 	.word	0x000000ff
        /*043c*/ 	.word	0x00000080
        /*0440*/ 	.short	0x0106
        /*0442*/ 	.byte	0x07
	.zero		1


	//   ....[48]....
        /*0444*/ 	.word	0x00003150
        /*0448*/ 	.word	0x00000000
        /*044c*/ 	.word	0x00000080
        /*0450*/ 	.short	0x010a
        /*0452*/ 	.byte	0xff
	.zero		1


	//   ....[49]....
        /*0454*/ 	.word	0x00003390
        /*0458*/ 	.word	0x000000ff
        /*045c*/ 	.word	0x00000008
        /*0460*/ 	.short	0x010a
        /*0462*/ 	.byte	0x05
	.zero		1


	//   ....[50]....
        /*0464*/ 	.word	0x000033b0
        /*0468*/ 	.word	0x000000ff
        /*046c*/ 	.word	0x00000008
        /*0470*/ 	.short	0x010a
        /*0472*/ 	.byte	0x05
	.zero		1


	//   ....[51]....
        /*0474*/ 	.word	0x00003540
        /*0478*/ 	.word	0x000000ff
        /*047c*/ 	.word	0x00000008
        /*0480*/ 	.short	0x010a
        /*0482*/ 	.byte	0x05
	.zero		1


	//   ....[52]....
        /*0484*/ 	.word	0x00003560
        /*0488*/ 	.word	0x000000ff
        /*048c*/ 	.word	0x00000008
        /*0490*/ 	.short	0x010a
        /*0492*/ 	.byte	0x05
	.zero		1


	//   ....[53]....
        /*0494*/ 	.word	0x00003620
        /*0498*/ 	.word	0x000000ff
        /*049c*/ 	.word	0x00000000
        /*04a0*/ 	.short	0x0101
        /*04a2*/ 	.byte	0x04
	.zero		1


	//   ....[54]....
        /*04a4*/ 	.word	0x000039e0
        /*04a8*/ 	.word	0x00000000
        /*04ac*/ 	.word	0x00000070
        /*04b0*/ 	.short	0x010a
        /*04b2*/ 	.byte	0xff
	.zero		1


	//   ....[55]....
        /*04b4*/ 	.word	0x00003aa0
        /*04b8*/ 	.word	0x00000000
        /*04bc*/ 	.word	0x00000000
        /*04c0*/ 	.short	0x0101
        /*04c2*/ 	.byte	0xff
	.zero		1


	//   ....[56]....
        /*04c4*/ 	.word	0x00003b60
        /*04c8*/ 	.word	0x000000ff
        /*04cc*/ 	.word	0x00000000
        /*04d0*/ 	.short	0x010a
        /*04d2*/ 	.byte	0x04
	.zero		1


	//   ....[57]....
        /*04d4*/ 	.word	0x00003b70
        /*04d8*/ 	.word	0x000000ff
        /*04dc*/ 	.word	0x000000a0
        /*04e0*/ 	.short	0x010a
        /*04e2*/ 	.byte	0x2e
	.zero		1


	//   ....[58]....
        /*04e4*/ 	.word	0x00003c20
        /*04e8*/ 	.word	0x000000ff
        /*04ec*/ 	.word	0x00000000
        /*04f0*/ 	.short	0x010a
        /*04f2*/ 	.byte	0x07
	.zero		1


	//   ....[59]....
        /*04f4*/ 	.word	0x00003d50
        /*04f8*/ 	.word	0x000000ff
        /*04fc*/ 	.word	0x00000000
        /*0500*/ 	.short	0x010a
        /*0502*/ 	.byte	0x04
	.zero		1


	//   ....[60]....
        /*0504*/ 	.word	0x00004190
        /*0508*/ 	.word	0x000000ff
        /*050c*/ 	.word	0x00000000
        /*0510*/ 	.short	0x010a
        /*0512*/ 	.byte	0x04
	.zero		1


	//   ....[61]....
        /*0514*/ 	.word	0x00004230
        /*0518*/ 	.word	0x00000000
        /*051c*/ 	.word	0x00000000
        /*0520*/ 	.short	0x010a
        /*0522*/ 	.byte	0xff
	.zero		1


	//   ....[62]....
        /*0524*/ 	.word	0x00004270
        /*0528*/ 	.word	0x00000000
        /*052c*/ 	.word	0x00000000
        /*0530*/ 	.short	0x010a
        /*0532*/ 	.byte	0xff
	.zero		1


	//   ....[63]....
        /*0534*/ 	.word	0x000042e0
        /*0538*/ 	.word	0x000000ff
        /*053c*/ 	.word	0x00000000
        /*0540*/ 	.short	0x0101
        /*0542*/ 	.byte	0x04
	.zero		1


	//   ....[64]....
        /*0544*/ 	.word	0x00004320
        /*0548*/ 	.word	0x000000ff
        /*054c*/ 	.word	0x000000d0
        /*0550*/ 	.short	0x010a
        /*0552*/ 	.byte	0x29
	.zero		1


	//   ....[65]....
        /*0554*/ 	.word	0x00004370
        /*0558*/ 	.word	0x000000ff
        /*055c*/ 	.word	0x00000000
        /*0560*/ 	.short	0x0101
        /*0562*/ 	.byte	0x04
	.zero		1


	//   ....[66]....
        /*0564*/ 	.word	0x000047f0
        /*0568*/ 	.word	0x0000000c
        /*056c*/ 	.word	0x00000070
        /*0570*/ 	.short	0x010a
        /*0572*/ 	.byte	0xff
	.zero		1


	//   ....[67]....
        /*0574*/ 	.word	0x00004960
        /*0578*/ 	.word	0x00000000
        /*057c*/ 	.word	0x00000000
        /*0580*/ 	.short	0x0101
        /*0582*/ 	.byte	0xff
	.zero		1


	//   ....[68]....
        /*0584*/ 	.word	0x00004e00
        /*0588*/ 	.word	0x000000ff
        /*058c*/ 	.word	0x00000068
        /*0590*/ 	.short	0x010a
        /*0592*/ 	.byte	0x15
	.zero		1


	//   ....[69]....
        /*0594*/ 	.word	0x00004f80
        /*0598*/ 	.word	0x000000ff
        /*059c*/ 	.word	0x00000040
        /*05a0*/ 	.short	0x010a
        /*05a2*/ 	.byte	0x15
	.zero		1


	//   ....[70]....
        /*05a4*/ 	.word	0x00005100
        /*05a8*/ 	.word	0x000000ff
        /*05ac*/ 	.word	0x00000020
        /*05b0*/ 	.short	0x010b
        /*05b2*/ 	.byte	0x15
	.zero		1


	//   ....[71]....
        /*05b4*/ 	.word	0x00005110
        /*05b8*/ 	.word	0x000000ff
        /*05bc*/ 	.word	0x00000000
        /*05c0*/ 	.short	0x0101
        /*05c2*/ 	.byte	0x06
	.zero		1


	//   ....[72]....
        /*05c4*/ 	.word	0x00005120
        /*05c8*/ 	.word	0x000000ff
        /*05cc*/ 	.word	0x00000048
        /*05d0*/ 	.short	0x010a
        /*05d2*/ 	.byte	0x15
	.zero		1


	//   ....[73]....
        /*05d4*/ 	.word	0x00005260
        /*05d8*/ 	.word	0x000000ff
        /*05dc*/ 	.word	0x00000028
        /*05e0*/ 	.short	0x010b
        /*05e2*/ 	.byte	0x15
	.zero		1


	//   ....[74]....
        /*05e4*/ 	.word	0x00005270
        /*05e8*/ 	.word	0x000000ff
        /*05ec*/ 	.word	0x00000000
        /*05f0*/ 	.short	0x0101
        /*05f2*/ 	.byte	0x07
	.zero		1


	//   ....[75]....
        /*05f4*/ 	.word	0x00005280
        /*05f8*/ 	.word	0x000000ff
        /*05fc*/ 	.word	0x00000050
        /*0600*/ 	.short	0x010a
        /*0602*/ 	.byte	0x15
	.zero		1


	//   ....[76]....
        /*0604*/ 	.word	0x000053d0
        /*0608*/ 	.word	0x000000ff
        /*060c*/ 	.word	0x00000030
        /*0610*/ 	.short	0x010b
        /*0612*/ 	.byte	0x15
	.zero		1


	//   ....[77]....
        /*0614*/ 	.word	0x000053e0
        /*0618*/ 	.word	0x000000ff
        /*061c*/ 	.word	0x00000000
        /*0620*/ 	.short	0x0101
        /*0622*/ 	.byte	0x1d
	.zero		1


	//   ....[78]....
        /*0624*/ 	.word	0x000053f0
        /*0628*/ 	.word	0x000000ff
        /*062c*/ 	.word	0x00000058
        /*0630*/ 	.short	0x010a
        /*0632*/ 	.byte	0x15
	.zero		1


	//   ....[79]....
        /*0634*/ 	.word	0x00005550
        /*0638*/ 	.word	0x000000ff
        /*063c*/ 	.word	0x00000038
        /*0640*/ 	.short	0x010b
        /*0642*/ 	.byte	0x15
	.zero		1


	//   ....[80]....
        /*0644*/ 	.word	0x00005560
        /*0648*/ 	.word	0x000000ff
        /*064c*/ 	.word	0x00000000
        /*0650*/ 	.short	0x0101
        /*0652*/ 	.byte	0x18
	.zero		1


	//   ....[81]....
        /*0654*/ 	.word	0x00005570
        /*0658*/ 	.word	0x000000ff
        /*065c*/ 	.word	0x00000040
        /*0660*/ 	.short	0x010a
        /*0662*/ 	.byte	0x15
	.zero		1


	//   ....[82]....
        /*0664*/ 	.word	0x000056d0
        /*0668*/ 	.word	0x000000ff
        /*066c*/ 	.word	0x00000020
        /*0670*/ 	.short	0x010b
        /*0672*/ 	.byte	0x15
	.zero		1


	//   ....[83]....
        /*0674*/ 	.word	0x000056e0
        /*0678*/ 	.word	0x000000ff
        /*067c*/ 	.word	0x00000000
        /*0680*/ 	.short	0x0101
        /*0682*/ 	.byte	0x06
	.zero		1


	//   ....[84]....
        /*0684*/ 	.word	0x000056f0
        /*0688*/ 	.word	0x000000ff
        /*068c*/ 	.word	0x00000048
        /*0690*/ 	.short	0x010a
        /*0692*/ 	.byte	0x15
	.zero		1


	//   ....[85]....
        /*0694*/ 	.word	0x00005850
        /*0698*/ 	.word	0x000000ff
        /*069c*/ 	.word	0x00000028
        /*06a0*/ 	.short	0x010b
        /*06a2*/ 	.byte	0x15
	.zero		1


	//   ....[86]....
        /*06a4*/ 	.word	0x00005860
        /*06a8*/ 	.word	0x000000ff
        /*06ac*/ 	.word	0x00000000
        /*06b0*/ 	.short	0x0101
        /*06b2*/ 	.byte	0x07
	.zero		1


	//   ....[87]....
        /*06b4*/ 	.word	0x00005870
        /*06b8*/ 	.word	0x000000ff
        /*06bc*/ 	.word	0x00000050
        /*06c0*/ 	.short	0x010a
        /*06c2*/ 	.byte	0x15
	.zero		1


	//   ....[88]....
        /*06c4*/ 	.word	0x000059c0
        /*06c8*/ 	.word	0x000000ff
        /*06cc*/ 	.word	0x00000030
        /*06d0*/ 	.short	0x010b
        /*06d2*/ 	.byte	0x15
	.zero		1


	//   ....[89]....
        /*06d4*/ 	.word	0x000059d0
        /*06d8*/ 	.word	0x000000ff
        /*06dc*/ 	.word	0x00000000
        /*06e0*/ 	.short	0x0101
        /*06e2*/ 	.byte	0x1d
	.zero		1


	//   ....[90]....
        /*06e4*/ 	.word	0x000059e0
        /*06e8*/ 	.word	0x000000ff
        /*06ec*/ 	.word	0x00000058
        /*06f0*/ 	.short	0x010a
        /*06f2*/ 	.byte	0x15
	.zero		1


	//   ....[91]....
        /*06f4*/ 	.word	0x00005bd0
        /*06f8*/ 	.word	0x000000ff
        /*06fc*/ 	.word	0x00000038
        /*0700*/ 	.short	0x010b
        /*0702*/ 	.byte	0x15
	.zero		1


	//   ....[92]....
        /*0704*/ 	.word	0x00005be0
        /*0708*/ 	.word	0x000000ff
        /*070c*/ 	.word	0x00000000
        /*0710*/ 	.short	0x0101
        /*0712*/ 	.byte	0x18
	.zero		1


	//   ....[93]....
        /*0714*/ 	.word	0x00005c00
        /*0718*/ 	.word	0x000000ff
        /*071c*/ 	.word	0x00000040
        /*0720*/ 	.short	0x010a
        /*0722*/ 	.byte	0x15
	.zero		1


	//   ....[94]....
        /*0724*/ 	.word	0x00005c20
        /*0728*/ 	.word	0x000000ff
        /*072c*/ 	.word	0x00000048
        /*0730*/ 	.short	0x010a
        /*0732*/ 	.byte	0x15
	.zero		1


	//   ....[95]....
        /*0734*/ 	.word	0x00005c40
        /*0738*/ 	.word	0x000000ff
        /*073c*/ 	.word	0x00000050
        /*0740*/ 	.short	0x010a
        /*0742*/ 	.byte	0x15
	.zero		1


	//   ....[96]....
        /*0744*/ 	.word	0x00005c90
        /*0748*/ 	.word	0x00000002
        /*074c*/ 	.word	0x00000058
        /*0750*/ 	.short	0x010a
        /*0752*/ 	.byte	0xff
	.zero		1


	//   ....[97]....
        /*0754*/ 	.word	0x00005fd0
        /*0758*/ 	.word	0x00000000
        /*075c*/ 	.word	0x00000070
        /*0760*/ 	.short	0x010a
        /*0762*/ 	.byte	0xff
	.zero		1


	//   ....[98]....
        /*0764*/ 	.word	0x000060a0
        /*0768*/ 	.word	0x00000000
        /*076c*/ 	.word	0x00000000
        /*0770*/ 	.short	0x0101
        /*0772*/ 	.byte	0xff
	.zero		1


	//   ....[99]....
        /*0774*/ 	.word	0x00006ce0
        /*0778*/ 	.word	0x000000ff
        /*077c*/ 	.word	0x00000020
        /*0780*/ 	.short	0x010a
        /*0782*/ 	.byte	0x2b
	.zero		1


	//   ....[100]....
        /*0784*/ 	.word	0x00006df0
        /*0788*/ 	.word	0x0000006e
        /*078c*/ 	.word	0x00000090
        /*0790*/ 	.short	0x010a
        /*0792*/ 	.byte	0xff
	.zero		1


	//   ....[101]....
        /*0794*/ 	.word	0x00006f60
        /*0798*/ 	.word	0x000000ff
        /*079c*/ 	.word	0x00000020
        /*07a0*/ 	.short	0x010a
        /*07a2*/ 	.byte	0x2b
	.zero		1


	//   ....[102]....
        /*07a4*/ 	.word	0x00007090
        /*07a8*/ 	.word	0x0000006e
        /*07ac*/ 	.word	0x00000090
        /*07b0*/ 	.short	0x010a
        /*07b2*/ 	.byte	0xff
	.zero		1


	//   ....[103]....
        /*07b4*/ 	.word	0x000078a0
        /*07b8*/ 	.word	0x00000000
        /*07bc*/ 	.word	0x00000000
        /*07c0*/ 	.short	0x0101
        /*07c2*/ 	.byte	0xff
	.zero		1


	//   ....[104]....
        /*07c4*/ 	.word	0x000078b0
        /*07c8*/ 	.word	0x00000002
        /*07cc*/ 	.word	0x00000020
        /*07d0*/ 	.short	0x010a
        /*07d2*/ 	.byte	0xff
	.zero		1


	//   ....[105]....
        /*07d4*/ 	.word	0x00007990
        /*07d8*/ 	.word	0x00000002
        /*07dc*/ 	.word	0x00000020
        /*07e0*/ 	.short	0x010a
        /*07e2*/ 	.byte	0xff
	.zero		1


	//   ....[106]....
        /*07e4*/ 	.word	0x000082c0
        /*07e8*/ 	.word	0x00000075
        /*07ec*/ 	.word	0x00000000
        /*07f0*/ 	.short	0x0101
        /*07f2*/ 	.byte	0xff
	.zero		1


	//   ....[107]....
        /*07f4*/ 	.word	0x000082e0
        /*07f8*/ 	.word	0x00000000
        /*07fc*/ 	.word	0x00000020
        /*0800*/ 	.short	0x010a
        /*0802*/ 	.byte	0xff
	.zero		1


	//   ....[108]....
        /*0804*/ 	.word	0x000083b0
        /*0808*/ 	.word	0x00000000
        /*080c*/ 	.word	0x00000020
        /*0810*/ 	.short	0x010a
        /*0812*/ 	.byte	0xff
	.zero		1


	//   ....[109]....
        /*0814*/ 	.word	0x00008ce0
        /*0818*/ 	.word	0x00000075
        /*081c*/ 	.word	0x00000000
        /*0820*/ 	.short	0x0101
        /*0822*/ 	.byte	0xff
	.zero		1


	//   ....[110]....
        /*0824*/ 	.word	0x00008d00
        /*0828*/ 	.word	0x00000000
        /*082c*/ 	.word	0x00000020
        /*0830*/ 	.short	0x010a
        /*0832*/ 	.byte	0xff
	.zero		1


	//   ....[111]....
        /*0834*/ 	.word	0x00008de0
        /*0838*/ 	.word	0x00000000
        /*083c*/ 	.word	0x00000020
        /*0840*/ 	.short	0x010a
        /*0842*/ 	.byte	0xff
	.zero		1


	//   ....[112]....
        /*0844*/ 	.word	0x00009730
        /*0848*/ 	.word	0x00000076
        /*084c*/ 	.word	0x00000000
        /*0850*/ 	.short	0x0101
        /*0852*/ 	.byte	0xff
	.zero		1


	//   ....[113]....
        /*0854*/ 	.word	0x00009750
        /*0858*/ 	.word	0x00000000
        /*085c*/ 	.word	0x00000020
        /*0860*/ 	.short	0x010a
        /*0862*/ 	.byte	0xff
	.zero		1


	//   ....[114]....
        /*0864*/ 	.word	0x00009820
        /*0868*/ 	.word	0x00000000
        /*086c*/ 	.word	0x00000020
        /*0870*/ 	.short	0x010a
        /*0872*/ 	.byte	0xff
	.zero		1


	//   ....[115]....
        /*0874*/ 	.word	0x0000a1c0
        /*0878*/ 	.word	0x00000076
        /*087c*/ 	.word	0x00000000
        /*0880*/ 	.short	0x0101
        /*0882*/ 	.byte	0xff
	.zero		1


	//   ....[116]....
        /*0884*/ 	.word	0x0000a1e0
        /*0888*/ 	.word	0x00000000
        /*088c*/ 	.word	0x00000020
        /*0890*/ 	.short	0x010a
        /*0892*/ 	.byte	0xff
	.zero		1


	//   ....[117]....
        /*0894*/ 	.word	0x0000a2b0
        /*0898*/ 	.word	0x00000000
        /*089c*/ 	.word	0x00000020
        /*08a0*/ 	.short	0x010a
        /*08a2*/ 	.byte	0xff
	.zero		1


	//   ....[118]....
        /*08a4*/ 	.word	0x0000ac20
        /*08a8*/ 	.word	0x00000076
        /*08ac*/ 	.word	0x00000000
        /*08b0*/ 	.short	0x0101
        /*08b2*/ 	.byte	0xff
	.zero		1


	//   ....[119]....
        /*08b4*/ 	.word	0x0000ac40
        /*08b8*/ 	.word	0x00000000
        /*08bc*/ 	.word	0x00000020
        /*08c0*/ 	.short	0x010a
        /*08c2*/ 	.byte	0xff
	.zero		1


	//   ....[120]....
        /*08c4*/ 	.word	0x0000ad10
        /*08c8*/ 	.word	0x00000000
        /*08cc*/ 	.word	0x00000020
        /*08d0*/ 	.short	0x010a
        /*08d2*/ 	.byte	0xff
	.zero		1


	//   ....[121]....
        /*08d4*/ 	.word	0x0000b680
        /*08d8*/ 	.word	0x00000076
        /*08dc*/ 	.word	0x00000000
        /*08e0*/ 	.short	0x0101
        /*08e2*/ 	.byte	0xff
	.zero		1


	//   ....[122]....
        /*08e4*/ 	.word	0x0000b6a0
        /*08e8*/ 	.word	0x00000000
        /*08ec*/ 	.word	0x00000020
        /*08f0*/ 	.short	0x010a
        /*08f2*/ 	.byte	0xff
	.zero		1


	//   ....[123]....
        /*08f4*/ 	.word	0x0000b770
        /*08f8*/ 	.word	0x00000000
        /*08fc*/ 	.word	0x00000020
        /*0900*/ 	.short	0x010a
        /*0902*/ 	.byte	0xff
	.zero		1


	//   ....[124]....
        /*0904*/ 	.word	0x0000ba60
        /*0908*/ 	.word	0x0000006e
        /*090c*/ 	.word	0x00000000
        /*0910*/ 	.short	0x0101
        /*0912*/ 	.byte	0xff
	.zero		1


	//   ....[125]....
        /*0914*/ 	.word	0x0000c0e0
        /*0918*/ 	.word	0x00000000
        /*091c*/ 	.word	0x00000000
        /*0920*/ 	.short	0x0101
        /*0922*/ 	.byte	0xff
	.zero		1


	//   ....[126]....
        /*0924*/ 	.word	0x0000c3a0
        /*0928*/ 	.word	0x000000ff
        /*092c*/ 	.word	0x00000000
        /*0930*/ 	.short	0x0101
        /*0932*/ 	.byte	0x06
	.zero		1


	//   ....[127]....
        /*0934*/ 	.word	0x0000c3c0
        /*0938*/ 	.word	0x00000000
        /*093c*/ 	.word	0x000000c0
        /*0940*/ 	.short	0x010a
        /*0942*/ 	.byte	0xff
	.zero		1


	//   ....[128]....
        /*0944*/ 	.word	0x0000c420
        /*0948*/ 	.word	0x00000000
        /*094c*/ 	.word	0x00000010
        /*0950*/ 	.short	0x010a
        /*0952*/ 	.byte	0xff
	.zero		1


	//   ....[129]....
        /*0954*/ 	.word	0x0000c480
        /*0958*/ 	.word	0x00000000
        /*095c*/ 	.word	0x00000010
        /*0960*/ 	.short	0x010a
        /*0962*/ 	.byte	0xff
	.zero		1


	//   ....[130]....
        /*0964*/ 	.word	0x0000c4d0
        /*0968*/ 	.word	0x00000003
        /*096c*/ 	.word	0x00000070
        /*0970*/ 	.short	0x010a
        /*0972*/ 	.byte	0xff
	.zero		1


	//   ....[131]....
        /*0974*/ 	.word	0x0000c530
        /*0978*/ 	.word	0x00000000
        /*097c*/ 	.word	0x00000000
        /*0980*/ 	.short	0x010a
        /*0982*/ 	.byte	0xff
	.zero		1


	//   ....[132]....
        /*0984*/ 	.word	0x0000c580
        /*0988*/ 	.word	0x00000002
        /*098c*/ 	.word	0x000000b0
        /*0990*/ 	.short	0x010a
        /*0992*/ 	.byte	0xff
	.zero		1


	//   ....[133]....
        /*0994*/ 	.word	0x0000c5e0
        /*0998*/ 	.word	0x00000002
        /*099c*/ 	.word	0x00000080
        /*09a0*/ 	.short	0x010a
        /*09a2*/ 	.byte	0xff
	.zero		1


	//   ....[134]....
        /*09a4*/ 	.word	0x0000c630
        /*09a8*/ 	.word	0x00000002
        /*09ac*/ 	.word	0x00000070
        /*09b0*/ 	.short	0x010a
        /*09b2*/ 	.byte	0xff
	.zero		1


	//   ....[135]....
        /*09b4*/ 	.word	0x0000c690
        /*09b8*/ 	.word	0x00000000
        /*09bc*/ 	.word	0x00000080
        /*09c0*/ 	.short	0x010a
        /*09c2*/ 	.byte	0xff
	.zero		1


	//   ....[136]....
        /*09c4*/ 	.word	0x0000c6f0
        /*09c8*/ 	.word	0x00000005
        /*09cc*/ 	.word	0x00000008
        /*09d0*/ 	.short	0x010a
        /*09d2*/ 	.byte	0xff
	.zero		1


	//   ....[137]....
        /*09d4*/ 	.word	0x0000c7d0
        /*09d8*/ 	.word	0x00000000
        /*09dc*/ 	.word	0x00000008
        /*09e0*/ 	.short	0x010a
        /*09e2*/ 	.byte	0xff
	.zero		1


	//   ....[138]....
        /*09e4*/ 	.word	0x0000c820
        /*09e8*/ 	.word	0x00000000
        /*09ec*/ 	.word	0x00000070
        /*09f0*/ 	.short	0x010a
        /*09f2*/ 	.byte	0xff
	.zero		1


	//   ....[139]....
        /*09f4*/ 	.word	0x0000c880
        /*09f8*/ 	.word	0x00000000
        /*09fc*/ 	.word	0x000000a0
        /*0a00*/ 	.short	0x010a
        /*0a02*/ 	.byte	0xff
	.zero		1


	//   ....[140]....
        /*0a04*/ 	.word	0x0000c8e0
        /*0a08*/ 	.word	0x00000000
        /*0a0c*/ 	.word	0x00000000
        /*0a10*/ 	.short	0x010a
        /*0a12*/ 	.byte	0xff
	.zero		1


	//   ....[141]....
        /*0a14*/ 	.word	0x0000c940
        /*0a18*/ 	.word	0x00000000
        /*0a1c*/ 	.word	0x00000000
        /*0a20*/ 	.short	0x010a
        /*0a22*/ 	.byte	0xff
	.zero		1


	//   ....[142]....
        /*0a24*/ 	.word	0x0000c9a0
        /*0a28*/ 	.word	0x00000000
        /*0a2c*/ 	.word	0x000000d0
        /*0a30*/ 	.short	0x010a
        /*0a32*/ 	.byte	0xff
	.zero		1


	//   ....[143]....
        /*0a34*/ 	.word	0x0000c9f0
        /*0a38*/ 	.word	0x0000000c
        /*0a3c*/ 	.word	0x00000070
        /*0a40*/ 	.short	0x010a
        /*0a42*/ 	.byte	0xff
	.zero		1


	//   ....[144]....
        /*0a44*/ 	.word	0x0000ca50
        /*0a48*/ 	.word	0x00000000
        /*0a4c*/ 	.word	0x00000068
        /*0a50*/ 	.short	0x010a
        /*0a52*/ 	.byte	0xff
	.zero		1


	//   ....[145]....
        /*0a54*/ 	.word	0x0000cab0
        /*0a58*/ 	.word	0x00000000
        /*0a5c*/ 	.word	0x00000040
        /*0a60*/ 	.short	0x010a
        /*0a62*/ 	.byte	0xff
	.zero		1


	//   ....[146]....
        /*0a64*/ 	.word	0x0000cb10
        /*0a68*/ 	.word	0x00000000
        /*0a6c*/ 	.word	0x00000048
        /*0a70*/ 	.short	0x010a
        /*0a72*/ 	.byte	0xff
	.zero		1


	//   ....[147]....
        /*0a74*/ 	.word	0x0000cb70
        /*0a78*/ 	.word	0x00000000
        /*0a7c*/ 	.word	0x00000050
        /*0a80*/ 	.short	0x010a
        /*0a82*/ 	.byte	0xff
	.zero		1


	//   ....[148]....
        /*0a84*/ 	.word	0x0000cbd0
        /*0a88*/ 	.word	0x00000000
        /*0a8c*/ 	.word	0x00000058
        /*0a90*/ 	.short	0x010a
        /*0a92*/ 	.byte	0xff
	.zero		1


	//   ....[149]....
        /*0a94*/ 	.word	0x0000cc30
        /*0a98*/ 	.word	0x00000000
        /*0a9c*/ 	.word	0x00000040
        /*0aa0*/ 	.short	0x010a
        /*0aa2*/ 	.byte	0xff
	.zero		1


	//   ....[150]....
        /*0aa4*/ 	.word	0x0000cc90
        /*0aa8*/ 	.word	0x00000000
        /*0aac*/ 	.word	0x00000048
        /*0ab0*/ 	.short	0x010a
        /*0ab2*/ 	.byte	0xff
	.zero		1


	//   ....[151]....
        /*0ab4*/ 	.word	0x0000ccf0
        /*0ab8*/ 	.word	0x00000000
        /*0abc*/ 	.word	0x00000050
        /*0ac0*/ 	.short	0x010a
        /*0ac2*/ 	.byte	0xff
	.zero		1


	//   ....[152]....
        /*0ac4*/ 	.word	0x0000cd50
        /*0ac8*/ 	.word	0x00000000
        /*0acc*/ 	.word	0x00000058
        /*0ad0*/ 	.short	0x010a
        /*0ad2*/ 	.byte	0xff
	.zero		1


	//   ....[153]....
        /*0ad4*/ 	.word	0x0000cdb0
        /*0ad8*/ 	.word	0x00000000
        /*0adc*/ 	.word	0x00000040
        /*0ae0*/ 	.short	0x010a
        /*0ae2*/ 	.byte	0xff
	.zero		1


	//   ....[154]....
        /*0ae4*/ 	.word	0x0000ce10
        /*0ae8*/ 	.word	0x00000000
        /*0aec*/ 	.word	0x00000048
        /*0af0*/ 	.short	0x010a
        /*0af2*/ 	.byte	0xff
	.zero		1


	//   ....[155]....
        /*0af4*/ 	.word	0x0000ce70
        /*0af8*/ 	.word	0x00000002
        /*0afc*/ 	.word	0x00000050
        /*0b00*/ 	.short	0x010a
        /*0b02*/ 	.byte	0xff
	.zero		1


	//   ....[156]....
        /*0b04*/ 	.word	0x0000cec0
        /*0b08*/ 	.word	0x00000000
        /*0b0c*/ 	.word	0x00000070
        /*0b10*/ 	.short	0x010a
        /*0b12*/ 	.byte	0xff
	.zero		1


	//   ....[157]....
        /*0b14*/ 	.word	0x0000cf20
        /*0b18*/ 	.word	0x00000002
        /*0b1c*/ 	.word	0x00000020
        /*0b20*/ 	.short	0x010a
        /*0b22*/ 	.byte	0xff
	.zero		1


	//   ....[158]....
        /*0b24*/ 	.word	0x0000cf70
        /*0b28*/ 	.word	0x0000006e
        /*0b2c*/ 	.word	0x00000090
        /*0b30*/ 	.short	0x010a
        /*0b32*/ 	.byte	0xff
	.zero		1


	//   ....[159]....
        /*0b34*/ 	.word	0x0000cfc0
        /*0b38*/ 	.word	0x00000002
        /*0b3c*/ 	.word	0x00000020
        /*0b40*/ 	.short	0x010a
        /*0b42*/ 	.byte	0xff
	.zero		1


	//   ....[160]....
        /*0b44*/ 	.word	0x0000d010
        /*0b48*/ 	.word	0x00000000
        /*0b4c*/ 	.word	0x00000020
        /*0b50*/ 	.short	0x010a
        /*0b52*/ 	.byte	0xff
	.zero		1


	//   ....[161]....
        /*0b54*/ 	.word	0x0000d060
        /*0b58*/ 	.word	0x00000000
        /*0b5c*/ 	.word	0x00000020
        /*0b60*/ 	.short	0x010a
        /*0b62*/ 	.byte	0xff
	.zero		1


	//   ....[162]....
        /*0b64*/ 	.word	0x0000d0b0
        /*0b68*/ 	.word	0x00000000
        /*0b6c*/ 	.word	0x00000020
        /*0b70*/ 	.short	0x010a
        /*0b72*/ 	.byte	0xff
	.zero		1


	//   ....[163]....
        /*0b74*/ 	.word	0x0000d100
        /*0b78*/ 	.word	0x00000000
        /*0b7c*/ 	.word	0x00000020
        /*0b80*/ 	.short	0x010a
        /*0b82*/ 	.byte	0xff
	.zero		1


	//   ....[164]....
        /*0b84*/ 	.word	0x0000d150
        /*0b88*/ 	.word	0x00000000
        /*0b8c*/ 	.word	0x00000020
        /*0b90*/ 	.short	0x010a
        /*0b92*/ 	.byte	0xff
	.zero		1


	//   ....[165]....
        /*0b94*/ 	.word	0x0000d1a0
        /*0b98*/ 	.word	0x00000000
        /*0b9c*/ 	.word	0x00000020
        /*0ba0*/ 	.short	0x010a
        /*0ba2*/ 	.byte	0xff
	.zero		1


	//----- nvinfo : EIATTR_NUM_MBARRIERS
	.align		4
.L_47:
        /*0ba4*/ 	.byte	0x03, 0x38
        /*0ba6*/ 	.short	0x001b


	//----- nvinfo : EIATTR_EXIT_INSTR_OFFSETS
	.align		4
        /*0ba8*/ 	.byte	0x04, 0x1c
        /*0baa*/ 	.short	(.L_49 - .L_48)


	//   ....[0]....
.L_48:
        /*0bac*/ 	.word	0x00002c30


	//   ....[1]....
        /*0bb0*/ 	.word	0x00003120


	//   ....[2]....
        /*0bb4*/ 	.word	0x00003180


	//   ....[3]....
        /*0bb8*/ 	.word	0x000045a0


	//   ....[4]....
        /*0bbc*/ 	.word	0x00005cc0


	//   ....[5]....
        /*0bc0*/ 	.word	0x00005d00


	//   ....[6]....
        /*0bc4*/ 	.word	0x0000c2a0


	//   ....[7]....
        /*0bc8*/ 	.word	0x0000c310


	//   ....[8]....
        /*0bcc*/ 	.word	0x0000c340


	//   ....[9]....
        /*0bd0*/ 	.word	0x0000c3b0


	//----- nvinfo : EIATTR_MAX_THREADS
	.align		4
.L_49:
        /*0bd4*/ 	.byte	0x04, 0x05
        /*0bd6*/ 	.short	(.L_51 - .L_50)
.L_50:
        /*0bd8*/ 	.word	0x00000100
        /*0bdc*/ 	.word	0x00000001
        /*0be0*/ 	.word	0x00000001


	//----- nvinfo : EIATTR_CRS_STACK_SIZE
	.align		4
.L_51:
        /*0be4*/ 	.byte	0x04, 0x1e
        /*0be6*/ 	.short	(.L_53 - .L_52)
.L_52:
        /*0be8*/ 	.word	0x00000000


	//----- nvinfo : EIATTR_CBANK_PARAM_SIZE
	.align		4
.L_53:
        /*0bec*/ 	.byte	0x03, 0x19
        /*0bee*/ 	.short	0x0800


	//----- nvinfo : EIATTR_PARAM_CBANK
	.align		4
        /*0bf0*/ 	.byte	0x04, 0x0a
        /*0bf2*/ 	.short	(.L_55 - .L_54)
	.align		4
.L_54:
        /*0bf4*/ 	.word	index@(.nv.constant0._ZN7cutlass13device_kernelINS_4gemm6kernel13GemmUniversalIN4cute5tupleIJiiiiEEENS1_10collective13CollectiveMmaINS1_35MainloopSm100TmaUmmaWarpSpecializedILi2ELi2ELi2ENS5_IJNS4_1CILi2EEENSA_ILi4EEENSA_ILi1EEEEEEEENS5_IJNSA_ILi256EEESG_NSA_ILi64EEEEEEfNS5_IJlSD_lEEEfSJ_NS4_8TiledMMAINS4_8MMA_AtomIJNS4_23SM100_MMA_TF32_2x1SM_SSINS_10tfloat32_tESN_fLi256ELi256ELNS4_4UMMA5MajorE0ELSP_0ELNSO_7ScaleInE0ELSQ_0EEEEEENS4_6LayoutINS5_IJSD_SD_SD_EEENS5_IJNSA_ILi0EEESV_SV_EEEEENS5_IJNS4_10UnderscoreESY_SY_EEEEENS4_28SM100_TMA_2SM_LOAD_MULTICASTENS4_14ComposedLayoutINS4_7SwizzleILi3ELi4ELi3EEENS4_18smem_ptr_flag_bitsILi32EEENST_INS5_IJNSA_ILi8EEENSA_ILi32EEEEEENS5_IJS18_SD_EEEEEEEvNS4_8identityENS4_18SM100_TMA_2SM_LOADES1C_vS1D_EENS_8epilogue10collective18CollectiveEpilogueINS1G_23Sm100TmaWarpSpecializedILi4ELi2ELi32ELb1ELb0EEEJNS5_IJNSA_ILi128EEESG_SH_EEENS5_IJNST_IS1L_SD_EENST_IS18_SD_EEEEEfSJ_fSJ_NS1G_6fusion15FusionCallbacksIS1K_NS1Q_17LinearCombinationIffffLNS_15FloatRoundStyleE2EEES1M_S1P_JEEENS4_5SM1004TMEM4LOAD26SM100_TMEM_LOAD_32dp32b32xENS4_13SM90_TMA_LOADES1C_NS4_39AutoVectorizingCopyWithAssumedAlignmentILi128EEENS4_14SM90_TMA_STOREES1C_S22_S22_EEEvvEEEEvNT_6ParamsE)
        /*0bf8*/ 	.short	0x0380
        /*0bfa*/ 	.short	0x0800


	//----- nvinfo : EIATTR_SW_WAR
	.align		4
.L_55:
        /*0bfc*/ 	.byte	0x04, 0x36
        /*0bfe*/ 	.short	(.L_57 - .L_56)
.L_56:
        /*0c00*/ 	.word	0x00000008
.L_57:


//--------------------- .nv.callgraph             --------------------------
	.section	.nv.callgraph,"",@"SHT_CUDA_CALLGRAPH"
	.align	4
	.sectionentsize	8
	.align		4
        /*0000*/ 	.word	0x00000000
	.align		4
        /*0004*/ 	.word	0xffffffff
	.align		4
        /*0008*/ 	.word	index@(_ZN7cutlass13device_kernelINS_4gemm6kernel13GemmUniversalIN4cute5tupleIJiiiiEEENS1_10collective13CollectiveMmaINS1_35MainloopSm100TmaUmmaWarpSpecializedILi2ELi2ELi2ENS5_IJNS4_1CILi2EEENSA_ILi4EEENSA_ILi1EEEEEEEENS5_IJNSA_ILi256EEESG_NSA_ILi64EEEEEEfNS5_IJlSD_lEEEfSJ_NS4_8TiledMMAINS4_8MMA_AtomIJNS4_23SM100_MMA_TF32_2x1SM_SSINS_10tfloat32_tESN_fLi256ELi256ELNS4_4UMMA5MajorE0ELSP_0ELNSO_7ScaleInE0ELSQ_0EEEEEENS4_6LayoutINS5_IJSD_SD_SD_EEENS5_IJNSA_ILi0EEESV_SV_EEEEENS5_IJNS4_10UnderscoreESY_SY_EEEEENS4_28SM100_TMA_2SM_LOAD_MULTICASTENS4_14ComposedLayoutINS4_7SwizzleILi3ELi4ELi3EEENS4_18smem_ptr_flag_bitsILi32EEENST_INS5_IJNSA_ILi8EEENSA_ILi32EEEEEENS5_IJS18_SD_EEEEEEEvNS4_8identityENS4_18SM100_TMA_2SM_LOADES1C_vS1D_EENS_8epilogue10collective18CollectiveEpilogueINS1G_23Sm100TmaWarpSpecializedILi4ELi2ELi32ELb1ELb0EEEJNS5_IJNSA_ILi128EEESG_SH_EEENS5_IJNST_IS1L_SD_EENST_IS18_SD_EEEEEfSJ_fSJ_NS1G_6fusion15FusionCallbacksIS1K_NS1Q_17LinearCombinationIffffLNS_15FloatRoundStyleE2EEES1M_S1P_JEEENS4_5SM1004TMEM4LOAD26SM100_TMEM_LOAD_32dp32b32xENS4_13SM90_TMA_LOADES1C_NS4_39AutoVectorizingCopyWithAssumedAlignmentILi128EEENS4_14SM90_TMA_STOREES1C_S22_S22_EEEvvEEEEvNT_6ParamsE)
	.align		4
        /*000c*/ 	.word	index@(__assertfail)
	.align		4
        /*0010*/ 	.word	0x00000000
	.align		4
        /*0014*/ 	.word	0xfffffffe
	.align		4
        /*0018*/ 	.word	0x00000000
	.align		4
        /*001c*/ 	.word	0xfffffffd
	.align		4
        /*0020*/ 	.word	0x00000000
	.align		4
        /*0024*/ 	.word	0xfffffffc


//--------------------- .nv.constant4             --------------------------
	.section	.nv.constant4,"a",@progbits
	.align	8
	.align		8
.nv.constant4:
        /*0000*/ 	.dword	__assertfail
	.align		8
        /*0008*/ 	.dword	__unnamed_1
	.align		8
        /*0010*/ 	.dword	__unnamed_2
	.align		8
        /*0018*/ 	.dword	_ZN40_INTERNAL_6185bc6f_4_k_cu_8fc6811d_198074cuda3std3__45__cpo5beginE
	.align		8
        /*0020*/ 	.dword	_ZN40_INTERNAL_6185bc6f_4_k_cu_8fc6811d_198074cuda3std3__45__cpo3endE
	.align		8
        /*0028*/ 	.dword	_ZN40_INTERNAL_6185bc6f_4_k_cu_8fc6811d_198074cuda3std3__45__cpo6cbeginE
	.align		8
        /*0030*/ 	.dword	_ZN40_INTERNAL_6185bc6f_4_k_cu_8fc6811d_198074cuda3std3__45__cpo4cendE
	.align		8
        /*0038*/ 	.dword	_ZN40_INTERNAL_6185bc6f_4_k_cu_8fc6811d_198074cuda3std3__442_GLOBAL__N__6185bc6f_4_k_cu_8fc6811d_198076ignoreE
	.align		8
        /*0040*/ 	.dword	_ZN40_INTERNAL_6185bc6f_4_k_cu_8fc6811d_198074cuda3std3__419piecewise_constructE
	.align		8
        /*0048*/ 	.dword	_ZN40_INTERNAL_6185bc6f_4_k_cu_8fc6811d_198074cuda3std3__48in_placeE
	.align		8
        /*0050*/ 	.dword	_ZN40_INTERNAL_6185bc6f_4_k_cu_8fc6811d_198074cuda3std6ranges3__45__cpo4swapE
	.align		8
        /*0058*/ 	.dword	_ZN40_INTERNAL_6185bc6f_4_k_cu_8fc6811d_198074cuda3std6ranges3__45__cpo9iter_moveE
	.align		8
        /*0060*/ 	.dword	_ZN40_INTERNAL_6185bc6f_4_k_cu_8fc6811d_198074cute7productE
	.align		8
        /*0068*/ 	.dword	_ZN40_INTERNAL_6185bc6f_4_k_cu_8fc6811d_198074cute1_E
	.align		8
        /*0070*/ 	.dword	$str$25
	.align		8
        /*0078*/ 	.dword	$str$26
	.align		8
        /*0080*/ 	.dword	$str$27
	.align		8
        /*0088*/ 	.dword	$str$28


//--------------------- .text._ZN7cutlass13device_kernelINS_4gemm6kernel13GemmUniversalIN4cute5tupleIJiiiiEEENS1_10collective13CollectiveMmaINS1_35MainloopSm100TmaUmmaWarpSpecializedILi2ELi2ELi2ENS5_IJNS4_1CILi2EEENSA_ILi4EEENSA_ILi1EEEEEEEENS5_IJNSA_ILi256EEESG_NSA_ILi64EEEEEEfNS5_IJlSD_lEEEfSJ_NS4_8TiledMMAINS4_8MMA_AtomIJNS4_23SM100_MMA_TF32_2x1SM_SSINS_10tfloat32_tESN_fLi256ELi256ELNS4_4UMMA5MajorE0ELSP_0ELNSO_7ScaleInE0ELSQ_0EEEEEENS4_6LayoutINS5_IJSD_SD_SD_EEENS5_IJNSA_ILi0EEESV_SV_EEEEENS5_IJNS4_10UnderscoreESY_SY_EEEEENS4_28SM100_TMA_2SM_LOAD_MULTICASTENS4_14ComposedLayoutINS4_7SwizzleILi3ELi4ELi3EEENS4_18smem_ptr_flag_bitsILi32EEENST_INS5_IJNSA_ILi8EEENSA_ILi32EEEEEENS5_IJS18_SD_EEEEEEEvNS4_8identityENS4_18SM100_TMA_2SM_LOADES1C_vS1D_EENS_8epilogue10collective18CollectiveEpilogueINS1G_23Sm100TmaWarpSpecializedILi4ELi2ELi32ELb1ELb0EEEJNS5_IJNSA_ILi128EEESG_SH_EEENS5_IJNST_IS1L_SD_EENST_IS18_SD_EEEEEfSJ_fSJ_NS1G_6fusion15FusionCallbacksIS1K_NS1Q_17LinearCombinationIffffLNS_15FloatRoundStyleE2EEES1M_S1P_JEEENS4_5SM1004TMEM4LOAD26SM100_TMEM_LOAD_32dp32b32xENS4_13SM90_TMA_LOADES1C_NS4_39AutoVectorizingCopyWithAssumedAlignmentILi128EEENS4_14SM90_TMA_STOREES1C_S22_S22_EEEvvEEEEvNT_6ParamsE --------------------------
	.section	.text._ZN7cutlass13device_kernelINS_4gemm6kernel13GemmUniversalIN4cute5tupleIJiiiiEEENS1_10collective13CollectiveMmaINS1_35MainloopSm100TmaUmmaWarpSpecializedILi2ELi2ELi2ENS5_IJNS4_1CILi2EEENSA_ILi4EEENSA_ILi1EEEEEEEENS5_IJNSA_ILi256EEESG_NSA_ILi64EEEEEEfNS5_IJlSD_lEEEfSJ_NS4_8TiledMMAINS4_8MMA_AtomIJNS4_23SM100_MMA_TF32_2x1SM_SSINS_10tfloat32_tESN_fLi256ELi256ELNS4_4UMMA5MajorE0ELSP_0ELNSO_7ScaleInE0ELSQ_0EEEEEENS4_6LayoutINS5_IJSD_SD_SD_EEENS5_IJNSA_ILi0EEESV_SV_EEEEENS5_IJNS4_10UnderscoreESY_SY_EEEEENS4_28SM100_TMA_2SM_LOAD_MULTICASTENS4_14ComposedLayoutINS4_7SwizzleILi3ELi4ELi3EEENS4_18smem_ptr_flag_bitsILi32EEENST_INS5_IJNSA_ILi8EEENSA_ILi32EEEEEENS5_IJS18_SD_EEEEEEEvNS4_8identityENS4_18SM100_TMA_2SM_LOADES1C_vS1D_EENS_8epilogue10collective18CollectiveEpilogueINS1G_23Sm100TmaWarpSpecializedILi4ELi2ELi32ELb1ELb0EEEJNS5_IJNSA_ILi128EEESG_SH_EEENS5_IJNST_IS1L_SD_EENST_IS18_SD_EEEEEfSJ_fSJ_NS1G_6fusion15FusionCallbacksIS1K_NS1Q_17LinearCombinationIffffLNS_15FloatRoundStyleE2EEES1M_S1P_JEEENS4_5SM1004TMEM4LOAD26SM100_TMEM_LOAD_32dp32b32xENS4_13SM90_TMA_LOADES1C_NS4_39AutoVectorizingCopyWithAssumedAlignmentILi128EEENS4_14SM90_TMA_STOREES1C_S22_S22_EEEvvEEEEvNT_6ParamsE,"ax",@progbits
	.align	128
.text._ZN7cutlass13device_kernelINS_4gemm6kernel13GemmUniversalIN4cute5tupleIJiiiiEEENS1_10collective13CollectiveMmaINS1_35MainloopSm100TmaUmmaWarpSpecializedILi2ELi2ELi2ENS5_IJNS4_1CILi2EEENSA_ILi4EEENSA_ILi1EEEEEEEENS5_IJNSA_ILi256EEESG_NSA_ILi64EEEEEEfNS5_IJlSD_lEEEfSJ_NS4_8TiledMMAINS4_8MMA_AtomIJNS4_23SM100_MMA_TF32_2x1SM_SSINS_10tfloat32_tESN_fLi256ELi256ELNS4_4UMMA5MajorE0ELSP_0ELNSO_7ScaleInE0ELSQ_0EEEEEENS4_6LayoutINS5_IJSD_SD_SD_EEENS5_IJNSA_ILi0EEESV_SV_EEEEENS5_IJNS4_10UnderscoreESY_SY_EEEEENS4_28SM100_TMA_2SM_LOAD_MULTICASTENS4_14ComposedLayoutINS4_7SwizzleILi3ELi4ELi3EEENS4_18smem_ptr_flag_bitsILi32EEENST_INS5_IJNSA_ILi8EEENSA_ILi32EEEEEENS5_IJS18_SD_EEEEEEEvNS4_8identityENS4_18SM100_TMA_2SM_LOADES1C_vS1D_EENS_8epilogue10collective18CollectiveEpilogueINS1G_23Sm100TmaWarpSpecializedILi4ELi2ELi32ELb1ELb0EEEJNS5_IJNSA_ILi128EEESG_SH_EEENS5_IJNST_IS1L_SD_EENST_IS18_SD_EEEEEfSJ_fSJ_NS1G_6fusion15FusionCallbacksIS1K_NS1Q_17LinearCombinationIffffLNS_15FloatRoundStyleE2EEES1M_S1P_JEEENS4_5SM1004TMEM4LOAD26SM100_TMEM_LOAD_32dp32b32xENS4_13SM90_TMA_LOADES1C_NS4_39AutoVectorizingCopyWithAssumedAlignmentILi128EEENS4_14SM90_TMA_STOREES1C_S22_S22_EEEvvEEEEvNT_6ParamsE:
        .type           _ZN7cutlass13device_kernelINS_4gemm6kernel13GemmUniversalIN4cute5tupleIJiiiiEEENS1_10collective13CollectiveMmaINS1_35MainloopSm100TmaUmmaWarpSpecializedILi2ELi2ELi2ENS5_IJNS4_1CILi2EEENSA_ILi4EEENSA_ILi1EEEEEEEENS5_IJNSA_ILi256EEESG_NSA_ILi64EEEEEEfNS5_IJlSD_lEEEfSJ_NS4_8TiledMMAINS4_8MMA_AtomIJNS4_23SM100_MMA_TF32_2x1SM_SSINS_10tfloat32_tESN_fLi256ELi256ELNS4_4UMMA5MajorE0ELSP_0ELNSO_7ScaleInE0ELSQ_0EEEEEENS4_6LayoutINS5_IJSD_SD_SD_EEENS5_IJNSA_ILi0EEESV_SV_EEEEENS5_IJNS4_10UnderscoreESY_SY_EEEEENS4_28SM100_TMA_2SM_LOAD_MULTICASTENS4_14ComposedLayoutINS4_7SwizzleILi3ELi4ELi3EEENS4_18smem_ptr_flag_bitsILi32EEENST_INS5_IJNSA_ILi8EEENSA_ILi32EEEEEENS5_IJS18_SD_EEEEEEEvNS4_8identityENS4_18SM100_TMA_2SM_LOADES1C_vS1D_EENS_8epilogue10collective18CollectiveEpilogueINS1G_23Sm100TmaWarpSpecializedILi4ELi2ELi32ELb1ELb0EEEJNS5_IJNSA_ILi128EEESG_SH_EEENS5_IJNST_IS1L_SD_EENST_IS18_SD_EEEEEfSJ_fSJ_NS1G_6fusion15FusionCallbacksIS1K_NS1Q_17LinearCombinationIffffLNS_15FloatRoundStyleE2EEES1M_S1P_JEEENS4_5SM1004TMEM4LOAD26SM100_TMEM_LOAD_32dp32b32xENS4_13SM90_TMA_LOADES1C_NS4_39AutoVectorizingCopyWithAssumedAlignmentILi128EEENS4_14SM90_TMA_STOREES1C_S22_S22_EEEvvEEEEvNT_6ParamsE,@function
        .size           _ZN7cutlass13device_kernelINS_4gemm6kernel13GemmUniversalIN4cute5tupleIJiiiiEEENS1_10collective13CollectiveMmaINS1_35MainloopSm100TmaUmmaWarpSpecializedILi2ELi2ELi2ENS5_IJNS4_1CILi2EEENSA_ILi4EEENSA_ILi1EEEEEEEENS5_IJNSA_ILi256EEESG_NSA_ILi64EEEEEEfNS5_IJlSD_lEEEfSJ_NS4_8TiledMMAINS4_8MMA_AtomIJNS4_23SM100_MMA_TF32_2x1SM_SSINS_10tfloat32_tESN_fLi256ELi256ELNS4_4UMMA5MajorE0ELSP_0ELNSO_7ScaleInE0ELSQ_0EEEEEENS4_6LayoutINS5_IJSD_SD_SD_EEENS5_IJNSA_ILi0EEESV_SV_EEEEENS5_IJNS4_10UnderscoreESY_SY_EEEEENS4_28SM100_TMA_2SM_LOAD_MULTICASTENS4_14ComposedLayoutINS4_7SwizzleILi3ELi4ELi3EEENS4_18smem_ptr_flag_bitsILi32EEENST_INS5_IJNSA_ILi8EEENSA_ILi32EEEEEENS5_IJS18_SD_EEEEEEEvNS4_8identityENS4_18SM100_TMA_2SM_LOADES1C_vS1D_EENS_8epilogue10collective18CollectiveEpilogueINS1G_23Sm100TmaWarpSpecializedILi4ELi2ELi32ELb1ELb0EEEJNS5_IJNSA_ILi128EEESG_SH_EEENS5_IJNST_IS1L_SD_EENST_IS18_SD_EEEEEfSJ_fSJ_NS1G_6fusion15FusionCallbacksIS1K_NS1Q_17LinearCombinationIffffLNS_15FloatRoundStyleE2EEES1M_S1P_JEEENS4_5SM1004TMEM4LOAD26SM100_TMEM_LOAD_32dp32b32xENS4_13SM90_TMA_LOADES1C_NS4_39AutoVectorizingCopyWithAssumedAlignmentILi128EEENS4_14SM90_TMA_STOREES1C_S22_S22_EEEvvEEEEvNT_6ParamsE,(.L_x_233 - _ZN7cutlass13device_kernelINS_4gemm6kernel13GemmUniversalIN4cute5tupleIJiiiiEEENS1_10collective13CollectiveMmaINS1_35MainloopSm100TmaUmmaWarpSpecializedILi2ELi2ELi2ENS5_IJNS4_1CILi2EEENSA_ILi4EEENSA_ILi1EEEEEEEENS5_IJNSA_ILi256EEESG_NSA_ILi64EEEEEEfNS5_IJlSD_lEEEfSJ_NS4_8TiledMMAINS4_8MMA_AtomIJNS4_23SM100_MMA_TF32_2x1SM_SSINS_10tfloat32_tESN_fLi256ELi256ELNS4_4UMMA5MajorE0ELSP_0ELNSO_7ScaleInE0ELSQ_0EEEEEENS4_6LayoutINS5_IJSD_SD_SD_EEENS5_IJNSA_ILi0EEESV_SV_EEEEENS5_IJNS4_10UnderscoreESY_SY_EEEEENS4_28SM100_TMA_2SM_LOAD_MULTICASTENS4_14ComposedLayoutINS4_7SwizzleILi3ELi4ELi3EEENS4_18smem_ptr_flag_bitsILi32EEENST_INS5_IJNSA_ILi8EEENSA_ILi32EEEEEENS5_IJS18_SD_EEEEEEEvNS4_8identityENS4_18SM100_TMA_2SM_LOADES1C_vS1D_EENS_8epilogue10collective18CollectiveEpilogueINS1G_23Sm100TmaWarpSpecializedILi4ELi2ELi32ELb1ELb0EEEJNS5_IJNSA_ILi128EEESG_SH_EEENS5_IJNST_IS1L_SD_EENST_IS18_SD_EEEEEfSJ_fSJ_NS1G_6fusion15FusionCallbacksIS1K_NS1Q_17LinearCombinationIffffLNS_15FloatRoundStyleE2EEES1M_S1P_JEEENS4_5SM1004TMEM4LOAD26SM100_TMEM_LOAD_32dp32b32xENS4_13SM90_TMA_LOADES1C_NS4_39AutoVectorizingCopyWithAssumedAlignmentILi128EEENS4_14SM90_TMA_STOREES1C_S22_S22_EEEvvEEEEvNT_6ParamsE)
        .other          _ZN7cutlass13device_kernelINS_4gemm6kernel13GemmUniversalIN4cute5tupleIJiiiiEEENS1_10collective13CollectiveMmaINS1_35MainloopSm100TmaUmmaWarpSpecializedILi2ELi2ELi2ENS5_IJNS4_1CILi2EEENSA_ILi4EEENSA_ILi1EEEEEEEENS5_IJNSA_ILi256EEESG_NSA_ILi64EEEEEEfNS5_IJlSD_lEEEfSJ_NS4_8TiledMMAINS4_8MMA_AtomIJNS4_23SM100_MMA_TF32_2x1SM_SSINS_10tfloat32_tESN_fLi256ELi256ELNS4_4UMMA5MajorE0ELSP_0ELNSO_7ScaleInE0ELSQ_0EEEEEENS4_6LayoutINS5_IJSD_SD_SD_EEENS5_IJNSA_ILi0EEESV_SV_EEEEENS5_IJNS4_10UnderscoreESY_SY_EEEEENS4_28SM100_TMA_2SM_LOAD_MULTICASTENS4_14ComposedLayoutINS4_7SwizzleILi3ELi4ELi3EEENS4_18smem_ptr_flag_bitsILi32EEENST_INS5_IJNSA_ILi8EEENSA_ILi32EEEEEENS5_IJS18_SD_EEEEEEEvNS4_8identityENS4_18SM100_TMA_2SM_LOADES1C_vS1D_EENS_8epilogue10collective18CollectiveEpilogueINS1G_23Sm100TmaWarpSpecializedILi4ELi2ELi32ELb1ELb0EEEJNS5_IJNSA_ILi128EEESG_SH_EEENS5_IJNST_IS1L_SD_EENST_IS18_SD_EEEEEfSJ_fSJ_NS1G_6fusion15FusionCallbacksIS1K_NS1Q_17LinearCombinationIffffLNS_15FloatRoundStyleE2EEES1M_S1P_JEEENS4_5SM1004TMEM4LOAD26SM100_TMEM_LOAD_32dp32b32xENS4_13SM90_TMA_LOADES1C_NS4_39AutoVectorizingCopyWithAssumedAlignmentILi128EEENS4_14SM90_TMA_STOREES1C_S22_S22_EEEvvEEEEvNT_6ParamsE,@"STO_CUDA_ENTRY STV_DEFAULT"
_ZN7cutlass13device_kernelINS_4gemm6kernel13GemmUniversalIN4cute5tupleIJiiiiEEENS1_10collective13CollectiveMmaINS1_35MainloopSm100TmaUmmaWarpSpecializedILi2ELi2ELi2ENS5_IJNS4_1CILi2EEENSA_ILi4EEENSA_ILi1EEEEEEEENS5_IJNSA_ILi256EEESG_NSA_ILi64EEEEEEfNS5_IJlSD_lEEEfSJ_NS4_8TiledMMAINS4_8MMA_AtomIJNS4_23SM100_MMA_TF32_2x1SM_SSINS_10tfloat32_tESN_fLi256ELi256ELNS4_4UMMA5MajorE0ELSP_0ELNSO_7ScaleInE0ELSQ_0EEEEEENS4_6LayoutINS5_IJSD_SD_SD_EEENS5_IJNSA_ILi0EEESV_SV_EEEEENS5_IJNS4_10UnderscoreESY_SY_EEEEENS4_28SM100_TMA_2SM_LOAD_MULTICASTENS4_14ComposedLayoutINS4_7SwizzleILi3ELi4ELi3EEENS4_18smem_ptr_flag_bitsILi32EEENST_INS5_IJNSA_ILi8EEENSA_ILi32EEEEEENS5_IJS18_SD_EEEEEEEvNS4_8identityENS4_18SM100_TMA_2SM_LOADES1C_vS1D_EENS_8epilogue10collective18CollectiveEpilogueINS1G_23Sm100TmaWarpSpecializedILi4ELi2ELi32ELb1ELb0EEEJNS5_IJNSA_ILi128EEESG_SH_EEENS5_IJNST_IS1L_SD_EENST_IS18_SD_EEEEEfSJ_fSJ_NS1G_6fusion15FusionCallbacksIS1K_NS1Q_17LinearCombinationIffffLNS_15FloatRoundStyleE2EEES1M_S1P_JEEENS4_5SM1004TMEM4LOAD26SM100_TMEM_LOAD_32dp32b32xENS4_13SM90_TMA_LOADES1C_NS4_39AutoVectorizingCopyWithAssumedAlignmentILi128EEENS4_14SM90_TMA_STOREES1C_S22_S22_EEEvvEEEEvNT_6ParamsE:
[----:B------:R-:W1:Y:S01]  /*0000*/  LDC R1, c[0x0][0x37c] ;  /* 0x0000df00ff017b82 */ /* 0x000e620000000800 */
[----:B------:R-:W2:Y:S01]  /*0010*/  S2R R103, SR_TID.X ;  /* 0x0000000000677919 */ /* 0x000ea20000002100 */
[----:B------:R-:W3:Y:S06]  /*0020*/  LDCU.64 UR8, c[0x0][0x890] ;  /* 0x00011200ff0877ac */ /* 0x000eec0008000a00 */
[----:B------:R-:W4:Y:S01]  /*0030*/  S2UR UR52, SR_CgaCtaId ;  /* 0x00000000003479c3 */ /* 0x000f220000008800 */
[----:B------:R-:W-:Y:S02]  /*0040*/  PRMT R87, RZ, 0x7610, R87 ;  /* 0x00007610ff577816 */ /* 0x000fe40000000057 */
[----:B------:R-:W-:-:S02]  /*0050*/  ELECT P0, URZ, PT ;  /* 0x0000000000ff782f */ /* 0x000fc40003800000 */
[----:B---3--:R-:W-:-:S04]  /*0060*/  ISETP.NE.U32.AND P1, PT, RZ, UR8, PT ;  /* 0x00000008ff007c0c */ /* 0x008fc8000bf25070 */
[----:B------:R-:W-:Y:S01]  /*0070*/  ISETP.NE.AND.EX P2, PT, RZ, UR9, PT, P1 ;  /* 0x00000009ff007c0c */ /* 0x000fe2000bf45310 */
[----:B----4-:R-:W-:Y:S02]  /*0080*/  ULOP3.LUT UR68, UR52, 0x1, URZ, 0xc0, !UPT ;  /* 0x0000000134447892 */ /* 0x010fe4000f8ec0ff */
[----:B------:R-:W-:Y:S01]  /*0090*/  ULOP3.LUT UR69, UR52, 0x1, URZ, 0x3c, !UPT ;  /* 0x0000000134457892 */ /* 0x000fe2000f8e3cff */
[----:B--2---:R-:W-:-:S05]  /*00a0*/  SHF.R.U32.HI R88, RZ, 0x5, R103 ;  /* 0x00000005ff587819 */ /* 0x004fca0000011667 */
[----:B------:R-:W2:Y:S02]  /*00b0*/  SHFL.IDX PT, R0, R88, RZ, 0x1f ;  /* 0x00001fff58007589 */ /* 0x000ea400000e0000 */
[----:B--2---:R-:W-:Y:S02]  /*00c0*/  R2UR UR17, R0 ;  /* 0x00000000001172ca */ /* 0x004fe400000e0000 */
[----:B-1----:R-:W-:Y:S05]  /*00d0*/  @P2 BRA `(.L_x_0) ;  /* 0x0000000000302947 */ /* 0x002fea0003800000 */
[----:B------:R-:W1:Y:S02]  /*00e0*/  LDCU.64 UR4, c[0x0][0x888] ;  /* 0x00011100ff0477ac */ /* 0x000e640008000a00 */
[----:B-1----:R-:W-:-:S04]  /*00f0*/  UISETP.NE.U32.AND UP0, UPT, UR4, URZ, UPT ;  /* 0x000000ff0400728c */ /* 0x002fc8000bf05070 */
[----:B------:R-:W-:-:S09]  /*0100*/  UISETP.NE.AND.EX UP0, UPT, UR5, URZ, UPT, UP0 ;  /* 0x000000ff0500728c */ /* 0x000fd2000bf05300 */
[----:B------:R-:W-:Y:S05]  /*0110*/  BRA.U !UP0, `(.L_x_1) ;  /* 0x0000000108147547 */ /* 0x000fea000b800000 */
[----:B------:R-:W1:Y:S01]  /*0120*/  LDC.64 R2, c[0x0][0x888] ;  /* 0x00022200ff027b82 */ /* 0x000e620000000a00 */
[----:B------:R-:W1:Y:S02]  /*0130*/  LDCU.64 UR4, c[0x0][0x358] ;  /* 0x00006b00ff0477ac */ /* 0x000e640008000a00 */
[----:B-1----:R1:W5:Y:S01]  /*0140*/  LDG.E R45, desc[UR4][R2.64] ;  /* 0x00000004022d7981 */ /* 0x002362000c1e1900 */
[----:B------:R-:W-:Y:S01]  /*0150*/  HFMA2 R87, -RZ, RZ, 0, 5.9604644775390625e-08 ;  /* 0x00000001ff577431 */ /* 0x000fe200000001ff */
[----:B------:R-:W-:Y:S05]  /*0160*/  BRA `(.L_x_0) ;  /* 0x00000000000c7947 */ /* 0x000fea0003800000 */
.L_x_1:
[----:B------:R-:W1:Y:S01]  /*0170*/  LDCU UR4, c[0x0][0x880] ;  /* 0x00011000ff0477ac */ /* 0x000e620008000800 */
[----:B------:R-:W-:Y:S01]  /*0180*/  HFMA2 R87, -RZ, RZ, 0, 5.9604644775390625e-08 ;  /* 0x00000001ff577431 */ /* 0x000fe200000001ff */
[----:B-1----:R-:W-:-:S07]  /*0190*/  MOV R45, UR4 ;  /* 0x00000004002d7c02 */ /* 0x002fce0008000f00 */
.L_x_0:
[----:B------:R-:W2:Y:S02]  /*01a0*/  LDCU.64 UR4, c[0x0][0x8b0] ;  /* 0x00011600ff0477ac */ /* 0x000ea40008000a00 */
[----:B--2---:R-:W-:-:S04]  /*01b0*/  UISETP.NE.U32.AND UP0, UPT, UR4, URZ, UPT ;  /* 0x000000ff0400728c */ /* 0x004fc8000bf05070 */
[----:B------:R-:W-:-:S09]  /*01c0*/  UISETP.NE.AND.EX UP0, UPT, UR5, URZ, UPT, UP0 ;  /* 0x000000ff0500728c */ /* 0x000fd2000bf05300 */
[----:B------:R-:W-:Y:S05]  /*01d0*/  BRA.U UP0, `(.L_x_2) ;  /* 0x0000000100287547 */ /* 0x000fea000b800000 */
[----:B------:R-:W2:Y:S02]  /*01e0*/  LDCU.64 UR4, c[0x0][0x8a8] ;  /* 0x00011500ff0477ac */ /* 0x000ea40008000a00 */
[----:B--2---:R-:W-:-:S04]  /*01f0*/  UISETP.NE.U32.AND UP0, UPT, UR4, URZ, UPT ;  /* 0x000000ff0400728c */ /* 0x004fc8000bf05070 */
[----:B------:R-:W-:-:S09]  /*0200*/  UISETP.NE.AND.EX UP0, UPT, UR5, URZ, UPT, UP0 ;  /* 0x000000ff0500728c */ /* 0x000fd2000bf05300 */
[----:B------:R-:W-:Y:S05]  /*0210*/  BRA.U !UP0, `(.L_x_3) ;  /* 0x0000000108107547 */ /* 0x000fea000b800000 */
[----:B------:R-:W2:Y:S01]  /*0220*/  LDC.64 R38, c[0x0][0x8a8] ;  /* 0x00022a00ff267b82 */ /* 0x000ea20000000a00 */
[----:B------:R-:W2:Y:S02]  /*0230*/  LDCU.64 UR4, c[0x0][0x358] ;  /* 0x00006b00ff0477ac */ /* 0x000ea40008000a00 */
[----:B--2---:R2:W5:Y:S01]  /*0240*/  LDG.E R38, desc[UR4][R38.64] ;  /* 0x0000000426267981 */ /* 0x004562000c1e1900 */
[----:B------:R-:W-:Y:S05]  /*0250*/  BRA `(.L_x_2) ;  /* 0x0000000000087947 */ /* 0x000fea0003800000 */
.L_x_3:
[----:B------:R-:W2:Y:S02]  /*0260*/  LDCU UR4, c[0x0][0x8a0] ;  /* 0x00011400ff0477ac */ /* 0x000ea40008000800 */
[----:B--2---:R-:W-:Y:S02]  /*0270*/  MOV R38, UR4 ;  /* 0x0000000400267c02 */ /* 0x004fe40008000f00 */
.L_x_2:
[----:B------:R-:W-:Y:S01]  /*0280*/  IMAD.U32 R0, RZ, RZ, UR17 ;  /* 0x00000011ff007e24 */ /* 0x000fe2000f8e00ff */
[----:B------:R-:W-:Y:S04]  /*0290*/  BSSY.RECONVERGENT B0, `(.L_x_4) ;  /* 0x000000c000007945 */ /* 0x000fe80003800200 */
[C---:B------:R-:W-:Y:S02]  /*02a0*/  ISETP.NE.OR P3, PT, R0.reuse, 0x1, !P0 ;  /* 0x000000010000780c */ /* 0x040fe40004765670 */
[----:B------:R-:W-:-:S11]  /*02b0*/  ISETP.NE.OR P2, PT, R0, 0x3, !P0 ;  /* 0x000000030000780c */ /* 0x000fd60004745670 */
[----:B------:R-:W-:Y:S05]  /*02c0*/  @P3 BRA `(.L_x_5) ;  /* 0x0000000000203947 */ /* 0x000fea0003800000 */
[----:B------:R-:W3:Y:S02]  /*02d0*/  LDCU.64 UR4, c[0x0][0x348] ;  /* 0x00006900ff0477ac */ /* 0x000ee40008000a00 */
[----:B---3--:R-:W-:Y:S02]  /*02e0*/  UIADD3 UR6, UP1, UPT, UR4, 0x80, URZ ;  /* 0x0000008004067890 */ /* 0x008fe4000ff3e0ff */
[----:B------:R-:W-:Y:S02]  /*02f0*/  UIADD3 UR4, UP0, UPT, UR4, 0x180, URZ ;  /* 0x0000018004047890 */ /* 0x000fe4000ff1e0ff */
[----:B------:R-:W-:Y:S02]  /*0300*/  UIADD3.X UR7, UPT, UPT, URZ, UR5, URZ, UP1, !UPT ;  /* 0x00000005ff077290 */ /* 0x000fe40008ffe4ff */
[----:B------:R-:W-:-:S07]  /*0310*/  UIADD3.X UR5, UPT, UPT, URZ, UR5, URZ, UP0, !UPT ;  /* 0x00000005ff057290 */ /* 0x000fce00087fe4ff */
[----:B------:R3:W-:Y:S02]  /*0320*/  UTMACCTL.PF [UR6] ;  /* 0x00000000060079b9 */ /* 0x0007e40008040000 */
[----:B------:R3:W-:Y:S02]  /*0330*/  UTMACCTL.PF [UR4] ;  /* 0x00000000040079b9 */ /* 0x0007e40008040000 */
[----:B---3--:R-:W-:Y:S01]  /*0340*/  NOP ;  /* 0x0000000000007918 */ /* 0x008fe20000000000 */
.L_x_5:
[----:B------:R-:W-:Y:S05]  /*0350*/  BSYNC.RECONVERGENT B0 ;  /* 0x0000000000007941 */ /* 0x000fea0003800200 */
.L_x_4:
[----:B------:R-:W-:Y:S04]  /*0360*/  BSSY.RECONVERGENT B0, `(.L_x_6) ;  /* 0x000000a000007945 */ /* 0x000fe80003800200 */
        /* <DEDUP_REMOVED lines=9> */
.L_x_7:
[----:B------:R-:W-:Y:S05]  /*0400*/  BSYNC.RECONVERGENT B0 ;  /* 0x0000000000007941 */ /* 0x000fea0003800200 */
.L_x_6:
[----:B------:R-:W3:Y:S01]  /*0410*/  LDCU.64 UR4, c[0x0][0x888] ;  /* 0x00011100ff0477ac */ /* 0x000ee20008000a00 */
[----:B------:R-:W-:Y:S01]  /*0420*/  ISETP.NE.AND.EX P1, PT, RZ, UR9, PT, P1 ;  /* 0x00000009ff007c0c */ /* 0x000fe2000bf25310 */
[----:B------:R-:W-:Y:S01]  /*0430*/  UPLOP3.LUT UP4, UPT, UPT, UPT, UPT, 0x80, 0x8 ;  /* 0x000000000008789c */ /* 0x000fe20003f8f070 */
[----:B---3--:R-:W-:-:S04]  /*0440*/  ISETP.NE.U32.AND P2, PT, RZ, UR4, PT ;  /* 0x00000004ff007c0c */ /* 0x008fc8000bf45070 */
[----:B------:R-:W-:-:S13]  /*0450*/  ISETP.NE.AND.EX P2, PT, RZ, UR5, PT, P2 ;  /* 0x00000005ff007c0c */ /* 0x000fda000bf45320 */
[----:B------:R-:W-:Y:S05]  /*0460*/  @P2 BRA P1, `(.L_x_8) ;  /* 0x0000000000282947 */ /* 0x000fea0000800000 */
[----:B------:R-:W-:Y:S01]  /*0470*/  UISETP.NE.U32.AND UP0, UPT, UR8, URZ, UPT ;  /* 0x000000ff0800728c */ /* 0x000fe2000bf05070 */
[----:B-----5:R-:W-:Y:S01]  /*0480*/  FSETP.NEU.AND P1, PT, R45, RZ, PT ;  /* 0x000000ff2d00720b */ /* 0x020fe20003f2d000 */
[----:B------:R-:W-:Y:S02]  /*0490*/  UISETP.NE.U32.AND UP2, UPT, UR4, URZ, UPT ;  /* 0x000000ff0400728c */ /* 0x000fe4000bf45070 */
[----:B------:R-:W-:Y:S02]  /*04a0*/  UISETP.NE.AND.EX UP1, UPT, UR9, URZ, UPT, UP0 ;  /* 0x000000ff0900728c */ /* 0x000fe4000bf25300 */
[----:B------:R-:W-:-:S04]  /*04b0*/  UISETP.NE.AND.EX UP0, UPT, UR5, URZ, UPT, UP2 ;  /* 0x000000ff0500728c */ /* 0x000fc8000bf05320 */
[----:B------:R-:W-:-:S04]  /*04c0*/  USEL UR4, URZ, 0xffffffff, UP0 ;  /* 0xffffffffff047887 */ /* 0x000fc80008000000 */
[----:B------:R-:W-:Y:S01]  /*04d0*/  VOTEU.ANY UP0, P1 ;  /* 0x0000000000ff7886 */ /* 0x000fe20000800100 */
[----:B------:R-:W-:-:S04]  /*04e0*/  @!UP1 USEL UR4, URZ, 0xffffffff, UP0 ;  /* 0xffffffffff049887 */ /* 0x000fc80008000000 */
[----:B------:R-:W-:-:S04]  /*04f0*/  ULOP3.LUT UR4, UR4, 0x1, URZ, 0xc0, !UPT ;  /* 0x0000000104047892 */ /* 0x000fc8000f8ec0ff */
[----:B------:R-:W-:-:S11]  /*0500*/  UISETP.NE.U32.AND UP4, UPT, UR4, 0x1, UPT ;  /* 0x000000010400788c */ /* 0x000fd6000bf85070 */
.L_x_8:
[----:B------:R-:W3:Y:S01]  /*0510*/  SHFL.IDX PT, R0, R88, RZ, 0x1f ;  /* 0x00001fff58007589 */ /* 0x000ee200000e0000 */
[----:B------:R-:W-:-:S04]  /*0520*/  UISETP.NE.AND UP0, UPT, UR17, 0x2, UPT ;  /* 0x000000021100788c */ /* 0x000fc8000bf05270 */
[----:B------:R-:W-:Y:S02]  /*0530*/  UISETP.EQ.AND UP1, UPT, UR68, URZ, !UP0 ;  /* 0x000000ff4400728c */ /* 0x000fe4000c722270 */
[----:B------:R-:W-:-:S04]  /*0540*/  USEL UR46, URZ, 0x1, UP0 ;  /* 0x00000001ff2e7887 */ /* 0x000fc80008000000 */
[----:B------:R-:W-:Y:S02]  /*0550*/  PLOP3.LUT P4, PT, P0, PT, UP1, 0x80, 0x8 ;  /* 0x000000000008781c */ /* 0x000fe4000078f018 */
[----:B---3--:R-:W-:-:S13]  /*0560*/  ISETP.NE.AND P1, PT, R0, RZ, PT ;  /* 0x000000ff0000720c */ /* 0x008fda0003f25270 */
[----:B------:R-:W-:Y:S05]  /*0570*/  @P1 BRA `(.L_x_9) ;  /* 0x0000000000441947 */ /* 0x000fea0003800000 */
[----:B------:R-:W-:Y:S01]  /*0580*/  UMOV UR4, 0x400 ;  /* 0x0000040000047882 */ /* 0x000fe20000000000 */
[----:B------:R-:W-:Y:S01]  /*0590*/  UMOV UR8, 0x1 ;  /* 0x0000000100087882 */ /* 0x000fe20000000000 */
[----:B------:R-:W-:Y:S01]  /*05a0*/  UMOV UR6, 0x4 ;  /* 0x0000000400067882 */ /* 0x000fe20000000000 */
[----:B------:R-:W-:Y:S02]  /*05b0*/  ULEA UR4, UR52, UR4, 0x18 ;  /* 0x0000000434047291 */ /* 0x000fe4000f8ec0ff */
[----:B------:R-:W-:-:S04]  /*05c0*/  UIADD3 UR8, UPT, UPT, -UR8, 0x100000, URZ ;  /* 0x0010000008087890 */ /* 0x000fc8000fffe1ff */
[----:B------:R-:W-:Y:S02]  /*05d0*/  USHF.L.U32 UR9, UR8, 0xb, URZ ;  /* 0x0000000b08097899 */ /* 0x000fe400080006ff */
[----:B------:R-:W-:Y:S02]  /*05e0*/  USHF.L.U32 UR8, UR8, 0x1, URZ ;  /* 0x0000000108087899 */ /* 0x000fe400080006ff */
[----:B------:R-:W-:-:S04]  /*05f0*/  UIADD3 UR6, UPT, UPT, -UR6, 0x100000, URZ ;  /* 0x0010000006067890 */ /* 0x000fc8000fffe1ff */
[----:B------:R-:W-:Y:S02]  /*0600*/  USHF.L.U32 UR7, UR6, 0xb, URZ ;  /* 0x0000000b06077899 */ /* 0x000fe400080006ff */
[----:B------:R-:W-:Y:S01]  /*0610*/  USHF.L.U32 UR6, UR6, 0x1, URZ ;  /* 0x0000000106067899 */ /* 0x000fe200080006ff */
[----:B------:R-:W-:Y:S01]  /*0620*/  ELECT P1, URZ, PT ;  /* 0x0000000000ff782f */ /* 0x000fe20003820000 */
[----:B------:R-:W3:Y:S02]  /*0630*/  FENCE.VIEW.ASYNC.S ;  /* 0x00000000000073c6 */ /* 0x000ee40000000000 */
[----:B---3--:R3:W4:Y:S08]  /*0640*/  SYNCS.EXCH.64 URZ, [UR4], UR8 ;  /* 0x0000000804ff75b2 */ /* 0x0087300008000100 */
[----:B------:R3:W1:Y:S01]  /*0650*/  SYNCS.EXCH.64 URZ, [UR4+0x10], UR6 ;  /* 0x0000100604ff75b2 */ /* 0x0006620008000100 */
[----:B------:R3:W1:Y:S01]  /*0660*/  SYNCS.EXCH.64 URZ, [UR4+0x8], UR8 ;  /* 0x0000080804ff75b2 */ /* 0x0006620008000100 */
[----:B------:R3:W1:Y:S01]  /*0670*/  SYNCS.EXCH.64 URZ, [UR4+0x18], UR6 ;  /* 0x0000180604ff75b2 */ /* 0x0006620008000100 */
[----:B------:R-:W-:Y:S01]  /*0680*/  NOP ;  /* 0x0000000000007918 */ /* 0x000fe20000000000 */
.L_x_9:
[----:B------:R-:W2:Y:S01]  /*0690*/  SHFL.IDX PT, R0, R88, RZ, 0x1f ;  /* 0x00001fff58007589 */ /* 0x000ea200000e0000 */
[----:B------:R-:W-:Y:S01]  /*06a0*/  NOP ;  /* 0x0000000000007918 */ /* 0x000fe20000000000 */
[----:B--2---:R-:W-:-:S13]  /*06b0*/  ISETP.NE.AND P1, PT, R0, 0x1, PT ;  /* 0x000000010000780c */ /* 0x004fda0003f25270 */
[----:B------:R-:W-:Y:S05]  /*06c0*/  @P1 BRA `(.L_x_10) ;  /* 0x0000000000541947 */ /* 0x000fea0003800000 */
[----:B---3--:R-:W-:Y:S01]  /*06d0*/  UMOV UR4, 0x400 ;  /* 0x0000040000047882 */ /* 0x008fe20000000000 */
        /* <DEDUP_REMOVED lines=10> */
[----:B------:R-:W2:Y:S02]  /*0780*/  FENCE.VIEW.ASYNC.S ;  /* 0x00000000000073c6 */ /* 0x000ea40000000000 */
[----:B--2---:R2:W3:Y:S08]  /*0790*/  SYNCS.EXCH.64 URZ, [UR4+0x20], UR8 ;  /* 0x0000200804ff75b2 */ /* 0x0044f00008000100 */
[----:B------:R2:W1:Y:S01]  /*07a0*/  SYNCS.EXCH.64 URZ, [UR4+0x40], UR6 ;  /* 0x0000400604ff75b2 */ /* 0x0004620008000100 */
[----:B------:R2:W1:Y:S01]  /*07b0*/  SYNCS.EXCH.64 URZ, [UR4+0x28], UR8 ;  /* 0x0000280804ff75b2 */ /* 0x0004620008000100 */
[----:B------:R2:W1:Y:S01]  /*07c0*/  SYNCS.EXCH.64 URZ, [UR4+0x48], UR6 ;  /* 0x0000480604ff75b2 */ /* 0x0004620008000100 */
[----:B------:R2:W1:Y:S01]  /*07d0*/  SYNCS.EXCH.64 URZ, [UR4+0x30], UR8 ;  /* 0x0000300804ff75b2 */ /* 0x0004620008000100 */
[----:B------:R2:W1:Y:S01]  /*07e0*/  SYNCS.EXCH.64 URZ, [UR4+0x50], UR6 ;  /* 0x0000500604ff75b2 */ /* 0x0004620008000100 */
[----:B------:R2:W1:Y:S01]  /*07f0*/  SYNCS.EXCH.64 URZ, [UR4+0x38], UR8 ;  /* 0x0000380804ff75b2 */ /* 0x0004620008000100 */
[----:B------:R2:W1:Y:S01]  /*0800*/  SYNCS.EXCH.64 URZ, [UR4+0x58], UR6 ;  /* 0x0000580604ff75b2 */ /* 0x0004620008000100 */
[----:B------:R-:W-:Y:S01]  /*0810*/  NOP ;  /* 0x0000000000007918 */ /* 0x000fe20000000000 */
.L_x_10:
[----:B------:R-:W4:Y:S01]  /*0820*/  SHFL.IDX PT, R0, R88, RZ, 0x1f ;  /* 0x00001fff58007589 */ /* 0x000f2200000e0000 */
[----:B------:R-:W-:Y:S01]  /*0830*/  NOP ;  /* 0x0000000000007918 */ /* 0x000fe20000000000 */
[----:B----4-:R-:W-:-:S13]  /*0840*/  ISETP.NE.AND P1, PT, R0, 0x3, PT ;  /* 0x000000030000780c */ /* 0x010fda0003f25270 */
[----:B------:R-:W-:Y:S05]  /*0850*/  @P1 BRA `(.L_x_11) ;  /* 0x00000000002c1947 */ /* 0x000fea0003800000 */
[----:B--23--:R-:W-:Y:S01]  /*0860*/  UMOV UR6, 0x400 ;  /* 0x0000040000067882 */ /* 0x00cfe20000000000 */
[----:B------:R-:W-:Y:S01]  /*0870*/  UMOV UR4, 0x20 ;  /* 0x0000002000047882 */ /* 0x000fe20000000000 */
[----:B------:R-:W-:Y:S02]  /*0880*/  ULEA UR6, UR52, UR6, 0x18 ;  /* 0x0000000634067291 */ /* 0x000fe4000f8ec0ff */
[----:B------:R-:W-:-:S04]  /*0890*/  UIADD3 UR4, UPT, UPT, -UR4, 0x100000, URZ ;  /* 0x0010000004047890 */ /* 0x000fc8000fffe1ff */
[----:B------:R-:W-:Y:S02]  /*08a0*/  USHF.L.U32 UR5, UR4, 0xb, URZ ;  /* 0x0000000b04057899 */ /* 0x000fe400080006ff */
[----:B------:R-:W-:Y:S01]  /*08b0*/  USHF.L.U32 UR4, UR4, 0x1, URZ ;  /* 0x0000000104047899 */ /* 0x000fe200080006ff */
[----:B------:R-:W-:Y:S01]  /*08c0*/  ELECT P1, URZ, PT ;  /* 0x0000000000ff782f */ /* 0x000fe20003820000 */
[----:B------:R-:W2:Y:S10]  /*08d0*/  FENCE.VIEW.ASYNC.S ;  /* 0x00000000000073c6 */ /* 0x000eb40000000000 */
[----:B--2---:R4:W2:Y:S01]  /*08e0*/  SYNCS.EXCH.64 URZ, [UR6+0x60], UR4 ;  /* 0x0000600406ff75b2 */ /* 0x0048a20008000100 */
[----:B------:R4:W3:Y:S02]  /*08f0*/  SYNCS.EXCH.64 URZ, [UR6+0x68], UR4 ;  /* 0x0000680406ff75b2 */ /* 0x0008e40008000100 */
[----:B----4-:R-:W-:Y:S01]  /*0900*/  NOP ;  /* 0x0000000000007918 */ /* 0x010fe20000000000 */
.L_x_11:
[----:B------:R-:W4:Y:S01]  /*0910*/  SHFL.IDX PT, R0, R88, RZ, 0x1f ;  /* 0x00001fff58007589 */ /* 0x000f2200000e0000 */
[----:B------:R-:W-:Y:S01]  /*0920*/  NOP ;  /* 0x0000000000007918 */ /* 0x000fe20000000000 */
[----:B----4-:R-:W-:-:S13]  /*0930*/  ISETP.NE.AND P1, PT, R0, 0x4, PT ;  /* 0x000000040000780c */ /* 0x010fda0003f25270 */
[----:B------:R-:W-:Y:S05]  /*0940*/  @P1 BRA `(.L_x_12) ;  /* 0x0000000000481947 */ /* 0x000fea0003800000 */
[----:B--23--:R-:W-:Y:S01]  /*0950*/  UMOV UR4, 0x720 ;  /* 0x0000072000047882 */ /* 0x00cfe20000000000 */
[----:B------:R-:W-:Y:S01]  /*0960*/  UMOV UR6, 0x400 ;  /* 0x0000040000067882 */ /* 0x000fe20000000000 */
[----:B------:R-:W-:Y:S01]  /*0970*/  USEL UR4, UR4, 0x620, UP4 ;  /* 0x0000062004047887 */ /* 0x000fe2000a000000 */
        /* <DEDUP_REMOVED lines=10> */
[----:B--2---:R4:W2:Y:S08]  /*0a20*/  SYNCS.EXCH.64 URZ, [UR6+0x70], UR8 ;  /* 0x0000700806ff75b2 */ /* 0x0048b00008000100 */
[----:B------:R4:W3:Y:S01]  /*0a30*/  SYNCS.EXCH.64 URZ, [UR6+0x80], UR4 ;  /* 0x0000800406ff75b2 */ /* 0x0008e20008000100 */
[----:B------:R4:W1:Y:S01]  /*0a40*/  SYNCS.EXCH.64 URZ, [UR6+0x78], UR8 ;  /* 0x0000780806ff75b2 */ /* 0x0008620008000100 */
[----:B------:R4:W1:Y:S02]  /*0a50*/  SYNCS.EXCH.64 URZ, [UR6+0x88], UR4 ;  /* 0x0000880406ff75b2 */ /* 0x0008640008000100 */
[----:B----4-:R-:W-:Y:S01]  /*0a60*/  NOP ;  /* 0x0000000000007918 */ /* 0x010fe20000000000 */
.L_x_12:
[----:B------:R-:W4:Y:S01]  /*0a70*/  SHFL.IDX PT, R0, R88, RZ, 0x1f ;  /* 0x00001fff58007589 */ /* 0x000f2200000e0000 */
[----:B------:R-:W-:Y:S01]  /*0a80*/  NOP ;  /* 0x0000000000007918 */ /* 0x000fe20000000000 */
[----:B----4-:R-:W-:-:S13]  /*0a90*/  ISETP.NE.AND P1, PT, R0, 0x5, PT ;  /* 0x000000050000780c */ /* 0x010fda0003f25270 */
[----:B------:R-:W-:Y:S05]  /*0aa0*/  @P1 BRA `(.L_x_13) ;  /* 0x0000000000441947 */ /* 0x000fea0003800000 */
[----:B--23--:R-:W-:Y:S01]  /*0ab0*/  UMOV UR4, 0x400 ;  /* 0x0000040000047882 */ /* 0x00cfe20000000000 */
        /* <DEDUP_REMOVED lines=16> */
.L_x_13:
[----:B------:R-:W4:Y:S01]  /*0bc0*/  SHFL.IDX PT, R0, R88, RZ, 0x1f ;  /* 0x00001fff58007589 */ /* 0x000f2200000e0000 */
[----:B------:R-:W-:Y:S01]  /*0bd0*/  ISETP.NE.OR P0, PT, RZ, UR17, !P0 ;  /* 0x00000011ff007c0c */ /* 0x000fe2000c705670 */
        /* <DEDUP_REMOVED lines=12> */
[----:B------:R4:W3:Y:S01]  /*0ca0*/  SYNCS.EXCH.64 URZ, [UR4+0xc0], UR6 ;  /* 0x0000c00604ff75b2 */ /* 0x0008e20008000100 */
[----:B------:R4:W1:Y:S01]  /*0cb0*/  SYNCS.EXCH.64 URZ, [UR4+0xb8], UR6 ;  /* 0x0000b80604ff75b2 */ /* 0x0008620008000100 */
[----:B------:R4:W1:Y:S02]  /*0cc0*/  SYNCS.EXCH.64 URZ, [UR4+0xc8], UR6 ;  /* 0x0000c80604ff75b2 */ /* 0x0008640008000100 */
[----:B----4-:R-:W-:Y:S01]  /*0cd0*/  NOP ;  /* 0x0000000000007918 */ /* 0x010fe20000000000 */
.L_x_14:
[----:B------:R-:W-:Y:S01]  /*0ce0*/  VOTEU.ALL UP0, P0 ;  /* 0x0000000000ff7886 */ /* 0x000fe20000000000 */
[----:B--23--:R-:W-:Y:S01]  /*0cf0*/  UMOV UR4, 0x20 ;  /* 0x0000002000047882 */ /* 0x00cfe20000000000 */
[----:B------:R-:W2:Y:S01]  /*0d00*/  LDCU UR7, c[0x0][0x36c] ;  /* 0x00006d80ff0777ac */ /* 0x000ea20008000800 */
[----:B------:R-:W-:Y:S01]  /*0d10*/  NOP ;  /* 0x0000000000007918 */ /* 0x000fe20000000000 */
[----:B------:R-:W-:Y:S01]  /*0d20*/  LOP3.LUT R0, R103, 0x1f, RZ, 0xc0, !PT ;  /* 0x0000001f67007812 */ /* 0x000fe200078ec0ff */
[----:B------:R-:W-:Y:S01]  /*0d30*/  @!UP0 UMOV UR6, 0x400 ;  /* 0x0000040000068882 */ /* 0x000fe20000000000 */
[----:B------:R-:W-:-:S04]  /*0d40*/  @!UP0 UIADD3 UR4, UPT, UPT, -UR4, 0x100000, URZ ;  /* 0x0010000004048890 */ /* 0x000fc8000fffe1ff */
[----:B------:R-:W-:Y:S02]  /*0d50*/  @!UP0 USHF.L.U32 UR5, UR4, 0xb, URZ ;  /* 0x0000000b04058899 */ /* 0x000fe400080006ff */
[----:B------:R-:W-:Y:S02]  /*0d60*/  @!UP0 USHF.L.U32 UR4, UR4, 0x1, URZ ;  /* 0x0000000104048899 */ /* 0x000fe400080006ff */
[----:B------:R-:W-:Y:S01]  /*0d70*/  @!UP0 ULEA UR6, UR52, UR6, 0x18 ;  /* 0x0000000634068291 */ /* 0x000fe2000f8ec0ff */
[----:B------:R-:W-:Y:S01]  /*0d80*/  VOTEU.ALL UP0, P0 ;  /* 0x0000000000ff7886 */ /* 0x000fe20000000000 */
[----:B------:R-:W-:Y:S02]  /*0d90*/  UISETP.NE.AND UP5, UPT, UR17, URZ, UPT ;  /* 0x000000ff1100728c */ /* 0x000fe4000bfa5270 */
[----:B--2---:R-:W-:Y:S01]  /*0da0*/  UISETP.EQ.U32.AND UP6, UPT, UR7, 0x1, UPT ;  /* 0x000000010700788c */ /* 0x004fe2000bfc2070 */
[----:B------:R-:W2:Y:S07]  /*0db0*/  FENCE.VIEW.ASYNC.S ;  /* 0x00000000000073c6 */ /* 0x000eae0000000000 */
[----:B--2---:R2:W3:Y:S01]  /*0dc0*/  @!UP0 SYNCS.EXCH.64 URZ, [UR6+0xd0], UR4 ;  /* 0x0000d00406ff85b2 */ /* 0x0044e20008000100 */
[----:B------:R-:W-:Y:S05]  /*0dd0*/  BRA.U !UP6, `(.L_x_15) ;  /* 0x000000010e087547 */ /* 0x000fea000b800000 */
[----:B-1-3--:R-:W-:Y:S01]  /*0de0*/  UCGABAR_ARV ;  /* 0x00000000000079c7 */ /* 0x00afe20008000000 */
[----:B------:R-:W-:Y:S05]  /*0df0*/  BRA `(.L_x_16) ;  /* 0x0000000000047947 */ /* 0x000fea0003800000 */
.L_x_15:
[----:B-1-3--:R-:W-:Y:S01]  /*0e00*/  NOP ;  /* 0x0000000000007918 */ /* 0x00afe20000000000 */
.L_x_16:
[----:B------:R-:W1:Y:S01]  /*0e10*/  S2UR UR20, SR_CTAID.X ;  /* 0x00000000001479c3 */ /* 0x000e620000002500 */
[----:B------:R-:W-:-:S05]  /*0e20*/  CS2R.32 R90, SR_CgaSize ;  /* 0x00000000005a7805 */ /* 0x000fca0000008a00 */
[----:B------:R-:W-:-:S05]  /*0e30*/  IMAD R90, R90, -0xa0, RZ ;  /* 0xffffff605a5a7824 */ /* 0x000fca00078e02ff */
[----:B--2---:R-:W-:-:S14]  /*0e40*/  R2UR UR5, R90 ;  /* 0x000000005a0572ca */ /* 0x004fdc00000e0000 */
[----:B------:R-:W2:Y:S01]  /*0e50*/  LDCU UR5, c[0x0][UR5+0x2b0] ;  /* 0x00005600050577ac */ /* 0x000ea20008000800 */
[----:B------:R-:W-:-:S05]  /*0e60*/  CS2R.32 R90, SR_CgaSize ;  /* 0x00000000005a7805 */ /* 0x000fca0000008a00 */
[----:B------:R-:W-:-:S05]  /*0e70*/  IMAD R90, R90, -0xa0, RZ ;  /* 0xffffff605a5a7824 */ /* 0x000fca00078e02ff */
[----:B------:R-:W-:-:S14]  /*0e80*/  R2UR UR4, R90 ;  /* 0x000000005a0472ca */ /* 0x000fdc00000e0000 */
[----:B------:R-:W3:Y:S01]  /*0e90*/  LDCU UR4, c[0x0][UR4+0x2b4] ;  /* 0x00005680040477ac */ /* 0x000ee20008000800 */
[----:B------:R-:W4:Y:S01]  /*0ea0*/  S2UR UR16, SR_CTAID.Y ;  /* 0x00000000001079c3 */ /* 0x000f220000002600 */
[----:B------:R-:W-:-:S05]  /*0eb0*/  CS2R.32 R90, SR_CgaSize ;  /* 0x00000000005a7805 */ /* 0x000fca0000008a00 */
[----:B------:R-:W-:-:S05]  /*0ec0*/  IMAD R90, R90, -0xa0, RZ ;  /* 0xffffff605a5a7824 */ /* 0x000fca00078e02ff */
[----:B------:R-:W-:-:S14]  /*0ed0*/  R2UR UR7, R90 ;  /* 0x000000005a0772ca */ /* 0x000fdc00000e0000 */
[----:B------:R-:W3:Y:S01]  /*0ee0*/  LDCU UR7, c[0x0][UR7+0x2a0] ;  /* 0x00005400070777ac */ /* 0x000ee20008000800 */
[----:B------:R-:W-:-:S05]  /*0ef0*/  CS2R.32 R90, SR_CgaSize ;  /* 0x00000000005a7805 */ /* 0x000fca0000008a00 */
[----:B------:R-:W-:-:S05]  /*0f00*/  IMAD R90, R90, -0xa0, RZ ;  /* 0xffffff605a5a7824 */ /* 0x000fca00078e02ff */
[----:B------:R-:W-:-:S14]  /*0f10*/  R2UR UR8, R90 ;  /* 0x000000005a0872ca */ /* 0x000fdc00000e0000 */
[----:B------:R-:W3:Y:S01]  /*0f20*/  LDCU UR8, c[0x0][UR8+0x2a4] ;  /* 0x00005480080877ac */ /* 0x000ee20008000800 */
[----:B------:R-:W-:Y:S01]  /*0f30*/  UISETP.GT.U32.AND UP0, UPT, UR68, 0xffff, UPT ;  /* 0x0000ffff4400788c */ /* 0x000fe2000bf04070 */
[----:B------:R-:W3:Y:S01]  /*0f40*/  LDCU UR21, c[0x0][0xb24] ;  /* 0x00016480ff1577ac */ /* 0x000ee20008000800 */
[----:B------:R-:W3:Y:S01]  /*0f50*/  LDCU UR45, c[0x0][0xb24] ;  /* 0x00016480ff2d77ac */ /* 0x000ee20008000800 */
[----:B-1----:R-:W-:Y:S01]  /*0f60*/  I2FP.F32.U32 R3, UR20 ;  /* 0x0000001400037c45 */ /* 0x002fe20008201000 */
[----:B------:R-:W1:Y:S04]  /*0f70*/  LDCU UR27, c[0x0][0xb30] ;  /* 0x00016600ff1b77ac */ /* 0x000e680008000800 */
[----:B--2---:R-:W-:Y:S01]  /*0f80*/  FMUL R3, R3, UR5 ;  /* 0x0000000503037c20 */ /* 0x004fe20008400000 */
[----:B------:R-:W-:Y:S01]  /*0f90*/  USHF.L.U32 UR37, UR52, 0x9, URZ ;  /* 0x0000000934257899 */ /* 0x000fe200080006ff */
[----:B----4-:R-:W-:Y:S01]  /*0fa0*/  I2FP.F32.U32 R2, UR16 ;  /* 0x0000001000027c45 */ /* 0x010fe20008201000 */
[----:B------:R-:W-:Y:S01]  /*0fb0*/  UMOV UR12, 0x55 ;  /* 0x00000055000c7882 */ /* 0x000fe20000000000 */
[----:B------:R-:W-:-:S02]  /*0fc0*/  USHF.L.U32 UR11, UR20, 0x7, URZ ;  /* 0x00000007140b7899 */ /* 0x000fc400080006ff */
[----:B------:R-:W2:Y:S01]  /*0fd0*/  F2I.U32.TRUNC.NTZ R3, R3 ;  /* 0x0000000300037305 */ /* 0x000ea2000020f000 */
[----:B------:R-:W-:Y:S01]  /*0fe0*/  USEL UR31, UR68, 0xffff, !UP0 ;  /* 0x0000ffff441f7887 */ /* 0x000fe2000c000000 */
[----:B---3--:R-:W-:-:S06]  /*0ff0*/  FMUL R2, R2, UR4 ;  /* 0x0000000402027c20 */ /* 0x008fcc0008400000 */
[----:B------:R-:W3:Y:S01]  /*1000*/  F2I.U32.TRUNC.NTZ R2, R2 ;  /* 0x0000000200027305 */ /* 0x000ee2000020f000 */
[----:B--2---:R-:W-:Y:S02]  /*1010*/  R2UR UR4, R3 ;  /* 0x00000000030472ca */ /* 0x004fe400000e0000 */
[----:B------:R-:W-:Y:S02]  /*1020*/  PRMT R3, RZ, 0x7610, R3 ;  /* 0x00007610ff037816 */ /* 0x000fe40000000003 */
[----:B---3--:R-:W-:Y:S02]  /*1030*/  R2UR UR6, R2 ;  /* 0x00000000020672ca */ /* 0x008fe400000e0000 */
[----:B------:R-:W-:-:S07]  /*1040*/  PRMT R2, RZ, 0x7610, R2 ;  /* 0x00007610ff027816 */ /* 0x000fce0000000002 */
[----:B------:R-:W-:-:S04]  /*1050*/  UIADD3 UR5, UPT, UPT, -UR4, URZ, URZ ;  /* 0x000000ff04057290 */ /* 0x000fc8000fffe1ff */
[----:B------:R-:W-:Y:S02]  /*1060*/  UIMAD UR5, UR7, UR5, UR20 ;  /* 0x00000005070572a4 */ /* 0x000fe4000f8e0214 */
[----:B------:R-:W-:-:S04]  /*1070*/  UIADD3 UR4, UPT, UPT, -UR6, URZ, URZ ;  /* 0x000000ff06047290 */ /* 0x000fc8000fffe1ff */
[----:B------:R-:W-:Y:S01]  /*1080*/  IMAD.U32 R90, RZ, RZ, UR5 ;  /* 0x00000005ff5a7e24 */ /* 0x000fe2000f8e00ff */
[----:B------:R-:W-:-:S06]  /*1090*/  UIMAD UR4, UR8, UR4, UR16 ;  /* 0x00000004080472a4 */ /* 0x000fcc000f8e0210 */
[----:B------:R-:W-:Y:S01]  /*10a0*/  IMAD.U32 R89, RZ, RZ, UR4 ;  /* 0x00000004ff597e24 */ /* 0x000fe2000f8e00ff */
[----:B-1----:R-:W-:Y:S06]  /*10b0*/  BRA.U UP5, `(.L_x_17) ;  /* 0x0000000105647547 */ /* 0x002fec000b800000 */
[----:B------:R-:W-:Y:S02]  /*10c0*/  R2UR UR4, R90 ;  /* 0x000000005a0472ca */ /* 0x000fe400000e0000 */
[----:B------:R-:W-:-:S11]  /*10d0*/  R2UR UR13, R89 ;  /* 0x00000000590d72ca */ /* 0x000fd600000e0000 */
[----:B------:R-:W-:Y:S02]  /*10e0*/  UISETP.GT.U32.AND UP0, UPT, UR4, 0x1, UPT ;  /* 0x000000010400788c */ /* 0x000fe4000bf04070 */
[----:B------:R-:W-:Y:S02]  /*10f0*/  ULOP3.LUT UR10, UR4, 0xfffffffe, URZ, 0xc0, !UPT ;  /* 0xfffffffe040a7892 */ /* 0x000fe4000f8ec0ff */
[----:B------:R-:W-:Y:S02]  /*1100*/  UISETP.NE.AND UP3, UPT, UR13, URZ, UP0 ;  /* 0x000000ff0d00728c */ /* 0x000fe40008765270 */
[----:B------:R-:W-:Y:S02]  /*1110*/  UISETP.NE.AND UP2, UPT, UR13, 0x1, UP0 ;  /* 0x000000010d00788c */ /* 0x000fe40008745270 */
[----:B------:R-:W-:Y:S02]  /*1120*/  UISETP.NE.AND UP1, UPT, UR13, 0x2, UP0 ;  /* 0x000000020d00788c */ /* 0x000fe40008725270 */
[----:B------:R-:W-:-:S02]  /*1130*/  UISETP.NE.AND UP0, UPT, UR13, 0x3, UP0 ;  /* 0x000000030d00788c */ /* 0x000fc40008705270 */
[----:B------:R-:W-:Y:S02]  /*1140*/  USEL UR6, URZ, 0x1, UP3 ;  /* 0x00000001ff067887 */ /* 0x000fe40009800000 */
[----:B------:R-:W-:Y:S02]  /*1150*/  USEL UR5, URZ, 0x4, UP2 ;  /* 0x00000004ff057887 */ /* 0x000fe40009000000 */
[----:B------:R-:W-:Y:S02]  /*1160*/  USEL UR4, URZ, 0x10, UP1 ;  /* 0x00000010ff047887 */ /* 0x000fe40008800000 */
[----:B------:R-:W-:Y:S02]  /*1170*/  USEL UR9, URZ, 0x40, UP0 ;  /* 0x00000040ff097887 */ /* 0x000fe40008000000 */
[----:B------:R-:W-:Y:S02]  /*1180*/  USEL UR8, URZ, 0x2, UP3 ;  /* 0x00000002ff087887 */ /* 0x000fe40009800000 */
[----:B------:R-:W-:-:S02]  /*1190*/  UIADD3 UR4, UPT, UPT, UR4, UR5, UR6 ;  /* 0x0000000504047290 */ /* 0x000fc4000fffe006 */
[----:B------:R-:W-:Y:S02]  /*11a0*/  USEL UR6, URZ, 0x20, UP1 ;  /* 0x00000020ff067887 */ /* 0x000fe40008800000 */
[----:B------:R-:W-:Y:S02]  /*11b0*/  USEL UR7, URZ, 0x8, UP2 ;  /* 0x00000008ff077887 */ /* 0x000fe40009000000 */
[----:B------:R-:W-:Y:S02]  /*11c0*/  UIADD3 UR5, UPT, UPT, UR8, UR9, UR4 ;  /* 0x0000000908057290 */ /* 0x000fe4000fffe004 */
[----:B------:R-:W-:Y:S02]  /*11d0*/  ULEA UR4, UR13, UR10, 0x1 ;  /* 0x0000000a0d047291 */ /* 0x000fe4000f8e08ff */
[----:B------:R-:W-:Y:S02]  /*11e0*/  USEL UR8, URZ, 0x80, UP0 ;  /* 0x00000080ff087887 */ /* 0x000fe40008000000 */
[----:B------:R-:W-:-:S03]  /*11f0*/  UIADD3 UR5, UPT, UPT, UR6, UR7, UR5 ;  /* 0x0000000706057290 */ /* 0x000fc6000fffe005 */
[----:B------:R-:W-:Y:S01]  /*1200*/  UMOV UR6, 0x3 ;  /* 0x0000000300067882 */ /* 0x000fe20000000000 */
[----:B------:R-:W-:Y:S02]  /*1210*/  UIADD3 UR5, UPT, UPT, UR5, UR8, URZ ;  /* 0x0000000805057290 */ /* 0x000fe4000fffe0ff */
[----:B------:R-:W-:-:S04]  /*1220*/  USHF.L.U32 UR4, UR6, UR4, URZ ;  /* 0x0000000406047299 */ /* 0x000fc800080006ff */
[----:B------:R-:W-:Y:S02]  /*1230*/  IMAD.U32 R3, RZ, RZ, UR5 ;  /* 0x00000005ff037e24 */ /* 0x000fe4000f8e00ff */
[----:B------:R-:W-:-:S07]  /*1240*/  IMAD.U32 R2, RZ, RZ, UR4 ;  /* 0x00000004ff027e24 */ /* 0x000fce000f8e00ff */
.L_x_17:
[----:B------:R-:W1:Y:S01]  /*1250*/  S2UR UR36, SR_CTAID.Z ;  /* 0x00000000002479c3 */ /* 0x000e620000002700 */
[----:B------:R-:W-:Y:S02]  /*1260*/  UISETP.GE.AND UP0, UPT, UR21, 0x1, UPT ;  /* 0x000000011500788c */ /* 0x000fe4000bf06270 */
[----:B------:R-:W-:Y:S02]  /*1270*/  ULOP3.LUT UR31, UR31, 0xffff, URZ, 0xc0, !UPT ;  /* 0x0000ffff1f1f7892 */ /* 0x000fe4000f8ec0ff */
[----:B------:R-:W-:Y:S02]  /*1280*/  UISETP.NE.AND UP3, UPT, UR17, 0x2, UPT ;  /* 0x000000021100788c */ /* 0x000fe4000bf65270 */
[----:B------:R-:W-:Y:S02]  /*1290*/  ULOP3.LUT UR37, UR37, 0xc00, URZ, 0xc0, !UPT ;  /* 0x00000c0025257892 */ /* 0x000fe4000f8ec0ff */
[----:B------:R-:W-:Y:S02]  /*12a0*/  ULOP3.LUT UR55, UR11, 0x80, URZ, 0xc0, !UPT ;  /* 0x000000800b377892 */ /* 0x000fe4000f8ec0ff */
[----:B------:R-:W-:Y:S01]  /*12b0*/  USHF.L.U32 UR31, UR12, UR31, URZ ;  /* 0x0000001f0c1f7299 */ /* 0x000fe200080006ff */
[----:B------:R-:W-:Y:S11]  /*12c0*/  BRA.U !UP0, `(.L_x_18) ;  /* 0x0000000108d47547 */ /* 0x000ff6000b800000 */
[----:B------:R-:W2:Y:S01]  /*12d0*/  LDCU.128 UR12, c[0x0][0xb10] ;  /* 0x00016200ff0c77ac */ /* 0x000ea20008000c00 */
[----:B------:R-:W3:Y:S01]  /*12e0*/  LDCU UR6, c[0x0][0x370] ;  /* 0x00006e00ff0677ac */ /* 0x000ee20008000800 */
[----:B------:R-:W4:Y:S01]  /*12f0*/  LDCU UR5, c[0x0][0x374] ;  /* 0x00006e80ff0577ac */ /* 0x000f220008000800 */
[----:B------:R-:W1:Y:S01]  /*1300*/  LDCU UR26, c[0x0][0xb0c] ;  /* 0x00016180ff1a77ac */ /* 0x000e620008000800 */
[----:B------:R-:W1:Y:S01]  /*1310*/  LDCU UR4, c[0x0][0xb20] ;  /* 0x00016400ff0477ac */ /* 0x000e620008000800 */
[----:B------:R-:W1:Y:S01]  /*1320*/  LDCU.64 UR8, c[0x0][0xb28] ;  /* 0x00016500ff0877ac */ /* 0x000e620008000a00 */
[----:B--2---:R-:W-:Y:S02]  /*1330*/  UISETP.NE.AND UP0, UPT, UR14, 0x1, UPT ;  /* 0x000000010e00788c */ /* 0x004fe4000bf05270 */
[----:B----4-:R-:W-:Y:S02]  /*1340*/  UIMAD.WIDE.U32 UR10, UR5, UR15, URZ ;  /* 0x0000000f050a72a5 */ /* 0x010fe4000f8e00ff */
[----:B---3--:R-:W-:-:S02]  /*1350*/  UIMAD.WIDE.U32 UR22, UR6, UR12, URZ ;  /* 0x0000000c061672a5 */ /* 0x008fc4000f8e00ff */
[----:B-1----:R-:W-:Y:S02]  /*1360*/  UISETP.NE.AND UP1, UPT, UR26, 0x1, UPT ;  /* 0x000000011a00788c */ /* 0x002fe4000bf25270 */
[----:B------:R-:W-:Y:S01]  /*1370*/  UISETP.NE.AND UP2, UPT, UR21, 0x1, UPT ;  /* 0x000000011500788c */ /* 0x000fe2000bf45270 */
[----:B------:R-:W-:Y:S02]  /*1380*/  UMOV UR10, UR11 ;  /* 0x0000000b000a7c82 */ /* 0x000fe40008000000 */
[----:B------:R-:W-:Y:S01]  /*1390*/  UMOV UR22, UR23 ;  /* 0x0000001700167c82 */ /* 0x000fe20008000000 */
[----:B------:R-:W-:Y:S02]  /*13a0*/  @UP0 USHF.R.U32.HI UR5, URZ, UR4, UR10 ;  /* 0x00000004ff050299 */ /* 0x000fe4000801160a */
[----:B------:R-:W-:Y:S02]  /*13b0*/  UIMAD.WIDE.U32 UR24, UR16, UR15, URZ ;  /* 0x0000000f101872a5 */ /* 0x000fe4000f8e00ff */
[----:B------:R-:W-:-:S02]  /*13c0*/  UIMAD.WIDE.U32 UR10, UR5, UR8, URZ ;  /* 0x00000008050a72a5 */ /* 0x000fc4000f8e00ff */
[----:B------:R-:W-:Y:S02]  /*13d0*/  @UP1 USHF.R.U32.HI UR6, URZ, UR13, UR22 ;  /* 0x0000000dff061299 */ /* 0x000fe40008011616 */
[----:B------:R-:W-:Y:S02]  /*13e0*/  UIMAD.WIDE.U32 UR18, UR20, UR12, URZ ;  /* 0x0000000c141272a5 */ /* 0x000fe4000f8e00ff */
[----:B------:R-:W-:Y:S01]  /*13f0*/  UIMAD.WIDE.U32 UR22, UR6, UR8, URZ ;  /* 0x00000008061672a5 */ /* 0x000fe2000f8e00ff */
[----:B------:R-:W-:Y:S01]  /*1400*/  UMOV UR24, UR25 ;  /* 0x0000001900187c82 */ /* 0x000fe20008000000 */
[----:B------:R-:W-:Y:S01]  /*1410*/  UMOV UR10, UR11 ;  /* 0x0000000b000a7c82 */ /* 0x000fe20008000000 */
[----:B------:R-:W-:Y:S02]  /*1420*/  USHF.R.U32.HI UR24, URZ, UR4, UR24 ;  /* 0x00000004ff187299 */ /* 0x000fe40008011618 */
[----:B------:R-:W-:Y:S02]  /*1430*/  @UP2 USHF.R.U32.HI UR5, URZ, UR9, UR10 ;  /* 0x00000009ff052299 */ /* 0x000fe4000801160a */
[----:B------:R-:W-:Y:S01]  /*1440*/  UMOV UR7, UR23 ;  /* 0x0000001700077c82 */ /* 0x000fe20008000000 */
[----:B------:R-:W-:Y:S01]  /*1450*/  UMOV UR18, UR19 ;  /* 0x0000001300127c82 */ /* 0x000fe20008000000 */
[----:B------:R-:W-:-:S02]  /*1460*/  @UP2 USHF.R.U32.HI UR6, URZ, UR9, UR7 ;  /* 0x00000009ff062299 */ /* 0x000fc40008011607 */
[----:B------:R-:W-:Y:S02]  /*1470*/  USHF.R.U32.HI UR13, URZ, UR13, UR18 ;  /* 0x0000000dff0d7299 */ /* 0x000fe40008011612 */
[----:B------:R-:W-:Y:S02]  /*1480*/  USEL UR4, UR16, UR24, !UP0 ;  /* 0x0000001810047287 */ /* 0x000fe4000c000000 */
[----:B------:R-:W-:Y:S02]  /*1490*/  UIMAD UR7, UR5, UR21, URZ ;  /* 0x00000015050772a4 */ /* 0x000fe4000f8e02ff */
[----:B------:R-:W-:Y:S02]  /*14a0*/  USEL UR5, UR20, UR13, !UP1 ;  /* 0x0000000d14057287 */ /* 0x000fe4000c800000 */
[----:B------:R-:W-:Y:S02]  /*14b0*/  UIMAD UR12, UR6, UR21, URZ ;  /* 0x00000015060c72a4 */ /* 0x000fe4000f8e02ff */
[----:B------:R-:W-:-:S02]  /*14c0*/  UISETP.GE.AND UP0, UPT, UR4, UR7, UPT ;  /* 0x000000070400728c */ /* 0x000fc4000bf06270 */
[----:B------:R-:W-:Y:S02]  /*14d0*/  UIMAD.WIDE.U32 UR10, UR4, UR8, URZ ;  /* 0x00000008040a72a5 */ /* 0x000fe4000f8e00ff */
[----:B------:R-:W-:Y:S02]  /*14e0*/  UISETP.GE.OR UP0, UPT, UR5, UR12, UP0 ;  /* 0x0000000c0500728c */ /* 0x000fe40008706670 */
[----:B------:R-:W-:Y:S02]  /*14f0*/  UIMAD.WIDE.U32 UR12, UR5, UR8, URZ ;  /* 0x00000008050c72a5 */ /* 0x000fe4000f8e00ff */
[----:B------:R-:W-:Y:S01]  /*1500*/  UIADD3 UR10, UPT, UPT, -UR4, URZ, URZ ;  /* 0x000000ff040a7290 */ /* 0x000fe2000fffe1ff */
[----:B------:R-:W-:Y:S01]  /*1510*/  UMOV UR8, UR11 ;  /* 0x0000000b00087c82 */ /* 0x000fe20008000000 */
[----:B------:R-:W-:Y:S02]  /*1520*/  UIADD3 UR11, UPT, UPT, -UR5, URZ, URZ ;  /* 0x000000ff050b7290 */ /* 0x000fe4000fffe1ff */
[----:B------:R-:W-:-:S03]  /*1530*/  USHF.R.U32.HI UR8, URZ, UR9, UR8 ;  /* 0x00000009ff087299 */ /* 0x000fc60008011608 */
[----:B------:R-:W-:Y:S01]  /*1540*/  @!UP0 UMOV UR7, UR13 ;  /* 0x0000000d00078c82 */ /* 0x000fe20008000000 */
[----:B------:R-:W-:Y:S02]  /*1550*/  UIMAD UR16, UR14, UR10, UR16 ;  /* 0x0000000a0e1072a4 */ /* 0x000fe4000f8e0210 */
[----:B------:R-:W-:Y:S02]  /*1560*/  USEL UR8, UR4, UR8, !UP2 ;  /* 0x0000000804087287 */ /* 0x000fe4000d000000 */
[----:B------:R-:W-:Y:S02]  /*1570*/  @!UP0 USHF.R.U32.HI UR7, URZ, UR9, UR7 ;  /* 0x00000009ff078299 */ /* 0x000fe40008011607 */
[----:B------:R-:W-:Y:S02]  /*1580*/  UIADD3 UR9, UPT, UPT, -UR8, URZ, URZ ;  /* 0x000000ff08097290 */ /* 0x000fe4000fffe1ff */
[----:B------:R-:W-:Y:S02]  /*1590*/  @!UP0 USEL UR7, UR5, UR7, !UP2 ;  /* 0x0000000705078287 */ /* 0x000fe4000d000000 */
[----:B------:R-:W-:-:S02]  /*15a0*/  UIMAD UR9, UR21, UR9, UR4 ;  /* 0x00000009150972a4 */ /* 0x000fc4000f8e0204 */
[----:B------:R-:W-:Y:S02]  /*15b0*/  @!UP0 UIADD3 UR8, UPT, UPT, UR8, -UR7, URZ ;  /* 0x8000000708088290 */ /* 0x000fe4000fffe0ff */
[----:B------:R-:W-:Y:S02]  /*15c0*/  @!UP0 UIMAD UR6, UR9, UR6, UR7 ;  /* 0x00000006090682a4 */ /* 0x000fe4000f8e0207 */
[----:B------:R-:W-:Y:S02]  /*15d0*/  @!UP0 UIMAD UR4, UR8, UR21, UR5 ;  /* 0x00000015080482a4 */ /* 0x000fe4000f8e0205 */
[----:B------:R-:W-:Y:S02]  /*15e0*/  UIMAD UR20, UR26, UR11, UR20 ;  /* 0x0000000b1a1472a4 */ /* 0x000fe4000f8e0214 */
[----:B------:R-:W-:Y:S01]  /*15f0*/  UIMAD UR16, UR4, UR14, UR16 ;  /* 0x0000000e041072a4 */ /* 0x000fe2000f8e0210 */
[----:B------:R-:W-:Y:S02]  /*1600*/  @!UP0 UMOV UR5, UR6 ;  /* 0x0000000600058c82 */ /* 0x000fe40008000000 */
[----:B------:R-:W-:-:S12]  /*1610*/  UIMAD UR20, UR5, UR26, UR20 ;  /* 0x0000001a051472a4 */ /* 0x000fd8000f8e0214 */
.L_x_18:
[----:B------:R-:W-:-:S09]  /*1620*/  UISETP.NE.AND UP0, UPT, UR27, 0x1, UPT ;  /* 0x000000011b00788c */ /* 0x000fd2000bf05270 */
[----:B------:R-:W-:Y:S05]  /*1630*/  BRA.U UP0, `(.L_x_19) ;  /* 0x0000000100447547 */ /* 0x000fea000b800000 */
[----:B------:R-:W2:Y:S01]  /*1640*/  LDCU.128 UR8, c[0x0][0xb10] ;  /* 0x00016200ff0877ac */ /* 0x000ea20008000c00 */
[----:B------:R-:W3:Y:S01]  /*1650*/  LDCU UR12, c[0x0][0xb0c] ;  /* 0x00016180ff0c77ac */ /* 0x000ee20008000800 */
[----:B------:R-:W4:Y:S01]  /*1660*/  LDCU UR13, c[0x0][0xb20] ;  /* 0x00016400ff0d77ac */ /* 0x000f220008000800 */
[----:B--2---:R-:W-:Y:S02]  /*1670*/  UIMAD.WIDE.U32 UR6, UR20, UR8, URZ ;  /* 0x00000008140672a5 */ /* 0x004fe4000f8e00ff */
[----:B------:R-:W-:Y:S02]  /*1680*/  UIMAD.WIDE.U32 UR4, UR16, UR11, URZ ;  /* 0x0000000b100472a5 */ /* 0x000fe4000f8e00ff */
[----:B---3--:R-:W-:Y:S02]  /*1690*/  UISETP.NE.AND UP1, UPT, UR12, 0x1, UPT ;  /* 0x000000010c00788c */ /* 0x008fe4000bf25270 */
[----:B------:R-:W-:Y:S01]  /*16a0*/  UISETP.NE.AND UP0, UPT, UR10, 0x1, UPT ;  /* 0x000000010a00788c */ /* 0x000fe2000bf05270 */
[----:B------:R-:W-:-:S02]  /*16b0*/  UMOV UR6, UR7 ;  /* 0x0000000700067c82 */ /* 0x000fc40008000000 */
[----:B------:R-:W-:Y:S01]  /*16c0*/  UMOV UR4, UR5 ;  /* 0x0000000500047c82 */ /* 0x000fe20008000000 */
[----:B------:R-:W-:Y:S02]  /*16d0*/  USHF.R.U32.HI UR6, URZ, UR9, UR6 ;  /* 0x00000009ff067299 */ /* 0x000fe40008011606 */
[----:B----4-:R-:W-:Y:S02]  /*16e0*/  USHF.R.U32.HI UR4, URZ, UR13, UR4 ;  /* 0x0000000dff047299 */ /* 0x010fe40008011604 */
[----:B------:R-:W-:Y:S02]  /*16f0*/  USEL UR5, UR20, UR6, !UP1 ;  /* 0x0000000614057287 */ /* 0x000fe4000c800000 */
[----:B------:R-:W-:-:S04]  /*1700*/  USEL UR4, UR16, UR4, !UP0 ;  /* 0x0000000410047287 */ /* 0x000fc8000c000000 */
[----:B------:R-:W-:Y:S02]  /*1710*/  UIADD3 UR6, UPT, UPT, UR5, -UR4, URZ ;  /* 0x8000000405067290 */ /* 0x000fe4000fffe0ff */
[----:B------:R-:W-:Y:S02]  /*1720*/  UIADD3 UR4, UPT, UPT, -UR5, UR4, URZ ;  /* 0x0000000405047290 */ /* 0x000fe4000fffe1ff */
[----:B------:R-:W-:Y:S02]  /*1730*/  UIMAD UR16, UR6, UR10, UR16 ;  /* 0x0000000a061072a4 */ /* 0x000fe4000f8e0210 */
[----:B------:R-:W-:-:S12]  /*1740*/  UIMAD UR20, UR4, UR12, UR20 ;  /* 0x0000000c041472a4 */ /* 0x000fd8000f8e0214 */
.L_x_19:
[----:B------:R-:W-:Y:S05]  /*1750*/  BRA.U !UP6, `(.L_x_20) ;  /* 0x000000010e0c7547 */ /* 0x000fea000b800000 */
[----:B------:R-:W-:Y:S01]  /*1760*/  UCGABAR_WAIT ;  /* 0x0000000000007dc7 */ /* 0x000fe20008000000 */
[----:B------:R-:W-:Y:S01]  /*1770*/  CCTL.IVALL ;  /* 0x00000000ff00798f */ /* 0x000fe20002000000 */
[----:B------:R-:W-:Y:S05]  /*1780*/  BRA `(.L_x_21) ;  /* 0x0000000000047947 */ /* 0x000fea0003800000 */
.L_x_20:
[----:B------:R-:W-:Y:S06]  /*1790*/  BAR.SYNC.DEFER_BLOCKING 0x0 ;  /* 0x0000000000007b1d */ /* 0x000fec0000010000 */
.L_x_21:
[----:B------:R-:W-:Y:S05]  /*17a0*/  BRA.U UP3, `(.L_x_22) ;  /* 0x0000001503287547 */ /* 0x000fea000b800000 */
[----:B------:R-:W2:Y:S01]  /*17b0*/  LDCU UR6, c[0x0][0x38c] ;  /* 0x00007180ff0677ac */ /* 0x000ea20008000800 */
[----:B------:R-:W-:Y:S01]  /*17c0*/  PLOP3.LUT P2, PT, PT, PT, UP4, 0x80, 0x8 ;  /* 0x000000000008781c */ /* 0x000fe20003f4f048 */
[----:B------:R-:W-:Y:S01]  /*17d0*/  IMAD.MOV.U32 R12, RZ, RZ, 0x1 ;  /* 0x00000001ff0c7424 */ /* 0x000fe200078e00ff */
[----:B------:R-:W-:Y:S02]  /*17e0*/  ISETP.NE.AND P3, PT, R0, RZ, P4 ;  /* 0x000000ff0000720c */ /* 0x000fe40002765270 */
[----:B------:R-:W-:Y:S02]  /*17f0*/  CS2R R10, SRZ ;  /* 0x00000000000a7805 */ /* 0x000fe4000001ff00 */
[----:B------:R-:W-:Y:S01]  /*1800*/  PLOP3.LUT P2, PT, P2, PT, PT, 0x8, 0x80 ;  /* 0x000000000080781c */ /* 0x000fe2000174e170 */
[----:B------:R-:W-:Y:S01]  /*1810*/  IMAD.MOV.U32 R9, RZ, RZ, RZ ;  /* 0x000000ffff097224 */ /* 0x000fe200078e00ff */
[----:B------:R-:W3:Y:S01]  /*1820*/  LDCU UR48, c[0x0][0x370] ;  /* 0x00006e00ff3077ac */ /* 0x000ee20008000800 */
[----:B------:R-:W-:Y:S01]  /*1830*/  IMAD.MOV.U32 R8, RZ, RZ, 0x1 ;  /* 0x00000001ff087424 */ /* 0x000fe200078e00ff */
[----:B------:R-:W4:Y:S01]  /*1840*/  LDCU.64 UR42, c[0x0][0x348] ;  /* 0x00006900ff2a77ac */ /* 0x000f220008000a00 */
[----:B------:R-:W-:Y:S01]  /*1850*/  ULEA.HI UR53, UR37, UR55, URZ, 0x1b ;  /* 0x0000003725357291 */ /* 0x000fe2000f8fd8ff */
[----:B------:R-:W1:Y:S01]  /*1860*/  LDCU UR47, c[0x0][0x374] ;  /* 0x00006e80ff2f77ac */ /* 0x000e620008000800 */
[----:B--2---:R-:W-:-:S02]  /*1870*/  UIADD3 UR5, UPT, UPT, UR6, 0x3f, URZ ;  /* 0x0000003f06057890 */ /* 0x004fc4000fffe0ff */
[----:B------:R-:W-:Y:S02]  /*1880*/  UIADD3 UR56, UPT, UPT, UR6, 0x7e, URZ ;  /* 0x0000007e06387890 */ /* 0x000fe4000fffe0ff */
[----:B------:R-:W-:Y:S01]  /*1890*/  USHF.R.S32.HI UR4, URZ, 0x1f, UR5 ;  /* 0x0000001fff047899 */ /* 0x000fe20008011405 */
[----:B------:R-:W-:-:S03]  /*18a0*/  UMOV UR29, URZ ;  /* 0x000000ff001d7c82 */ /* 0x000fc60008000000 */
[----:B------:R-:W-:Y:S02]  /*18b0*/  ULEA.HI UR4, UR4, UR5, URZ, 0x6 ;  /* 0x0000000504047291 */ /* 0x000fe4000f8f30ff */
[----:B------:R-:W-:Y:S02]  /*18c0*/  UIADD3 UR5, UPT, UPT, UR6, -0x1, URZ ;  /* 0xffffffff06057890 */ /* 0x000fe4000fffe0ff */
[----:B------:R-:W-:Y:S02]  /*18d0*/  USHF.R.S32.HI UR50, URZ, 0x6, UR4 ;  /* 0x00000006ff327899 */ /* 0x000fe40008011404 */
[----:B------:R-:W-:Y:S02]  /*18e0*/  UISETP.GE.U32.AND UP1, UPT, UR5, -0x7f, UPT ;  /* 0xffffff810500788c */ /* 0x000fe4000bf26070 */
[----:B------:R-:W-:-:S04]  /*18f0*/  UISETP.LT.U32.AND UP0, UPT, UR50, 0x2, UPT ;  /* 0x000000023200788c */ /* 0x000fc8000bf01070 */
[----:B------:R-:W-:Y:S02]  /*1900*/  USEL UR49, UR50, 0x2, UP0 ;  /* 0x0000000232317887 */ /* 0x000fe40008000000 */
[----:B------:R-:W-:Y:S02]  /*1910*/  UISETP.NE.AND UP0, UPT, UR17, URZ, UPT ;  /* 0x000000ff1100728c */ /* 0x000fe4000bf05270 */
[----:B------:R-:W-:Y:S02]  /*1920*/  UIADD3 UR4, UPT, UPT, UR49, -0x1, URZ ;  /* 0xffffffff31047890 */ /* 0x000fe4000fffe0ff */
[----:B------:R-:W-:Y:S02]  /*1930*/  @UP1 UIADD3 UR4, UPT, UPT, UR49, URZ, URZ ;  /* 0x000000ff31041290 */ /* 0x000fe4000fffe0ff */
[----:B------:R-:W-:Y:S02]  /*1940*/  USEL UR38, UR46, 0x2, UP0 ;  /* 0x000000022e267887 */ /* 0x000fe40008000000 */
[----:B------:R-:W-:-:S02]  /*1950*/  UIADD3 UR54, UPT, UPT, UR50, -UR49, URZ ;  /* 0x8000003132367290 */ /* 0x000fc4000fffe0ff */
[----:B------:R-:W-:Y:S02]  /*1960*/  UIADD3 UR39, UPT, UPT, UR4, 0x1, URZ ;  /* 0x0000000104277890 */ /* 0x000fe4000fffe0ff */
[----:B-1-34-:R-:W-:-:S12]  /*1970*/  UIADD3 UR51, UPT, UPT, -UR4, URZ, URZ ;  /* 0x000000ff04337290 */ /* 0x01afd8000fffe1ff */
.L_x_46:
[----:B------:R-:W-:Y:S01]  /*1980*/  UISETP.NE.AND UP0, UPT, UR52, URZ, UPT ;  /* 0x000000ff3400728c */ /* 0x000fe2000bf05270 */
[----:B------:R-:W1:Y:S08]  /*1990*/  S2UR UR52, SR_CgaCtaId ;  /* 0x00000000003479c3 */ /* 0x000e700000008800 */
[----:B---3--:R-:W-:Y:S05]  /*19a0*/  BRA.U UP0, `(.L_x_23) ;  /* 0x0000000100347547 */ /* 0x008fea000b800000 */
[----:B------:R-:W2:Y:S01]  /*19b0*/  S2R R0, SR_CgaCtaId ;  /* 0x0000000000007919 */ /* 0x000ea20000008800 */
[----:B------:R-:W-:-:S04]  /*19c0*/  MOV R2, 0x400 ;  /* 0x0000040000027802 */ /* 0x000fc80000000f00 */
[----:B--2---:R-:W-:Y:S02]  /*19d0*/  LEA R0, R0, R2, 0x18 ;  /* 0x0000000200007211 */ /* 0x004fe400078ec0ff */
[----:B------:R-:W-:-:S03]  /*19e0*/  SHF.L.U32 R2, R8, 0x1f, RZ ;  /* 0x0000001f08027819 */ /* 0x000fc600000006ff */
[----:B------:R-:W-:-:S04]  /*19f0*/  IMAD R0, R9, 0x8, R0 ;  /* 0x0000000809007824 */ /* 0x000fc800078e0200 */
[----:B------:R-:W2:Y:S02]  /*1a00*/  SYNCS.PHASECHK.TRANS64.TRYWAIT P0, [R0+URZ+0xc0], R2 ;  /* 0x0000c002000075a7 */ /* 0x000ea400080011ff */
[----:B--2---:R-:W-:Y:S05]  /*1a10*/  @!P0 BRA `(.L_x_24) ;  /* 0x000000a800688947 */ /* 0x004fea0003800000 */
.L_x_185:
[----:B------:R-:W-:Y:S01]  /*1a20*/  VIADD R9, R9, 0x1 ;  /* 0x0000000109097836 */ /* 0x000fe20000000000 */
[----:B------:R2:W-:Y:S04]  /*1a30*/  SYNCS.ARRIVE.TRANS64.A1T0 RZ, [R0+URZ+0xb0], RZ ;  /* 0x0000b0ff00ff79a7 */ /* 0x0005e800081000ff */
[----:B------:R-:W-:-:S04]  /*1a40*/  ISETP.NE.AND P0, PT, R9, 0x2, PT ;  /* 0x000000020900780c */ /* 0x000fc80003f05270 */
[----:B------:R-:W-:Y:S02]  /*1a50*/  SEL R9, R9, RZ, P0 ;  /* 0x000000ff09097207 */ /* 0x000fe40000000000 */
[----:B--2---:R-:W-:-:S04]  /*1a60*/  SEL R0, RZ, 0x1, P0 ;  /* 0x00000001ff007807 */ /* 0x004fc80000000000 */
[----:B------:R-:W-:-:S07]  /*1a70*/  LOP3.LUT R8, R8, R0, RZ, 0x3c, !PT ;  /* 0x0000000008087212 */ /* 0x000fce00078e3cff */
.L_x_23:
[----:B------:R-:W-:Y:S01]  /*1a80*/  UMOV UR21, 0x400 ;  /* 0x0000040000157882 */ /* 0x000fe20000000000 */
[----:B------:R-:W-:Y:S01]  /*1a90*/  SHF.L.U32 R0, R12, 0x1f, RZ ;  /* 0x0000001f0c007819 */ /* 0x000fe200000006ff */
[----:B-1----:R-:W-:Y:S02]  /*1aa0*/  ULEA UR21, UR52, UR21, 0x18 ;  /* 0x0000001534157291 */ /* 0x002fe4000f8ec0ff */
[----:B------:R-:W-:Y:S02]  /*1ab0*/  UISETP.GE.U32.AND UP0, UPT, UR56, 0x7f, UPT ;  /* 0x0000007f3800788c */ /* 0x000fe4000bf06070 */
[----:B------:R-:W-:Y:S02]  /*1ac0*/  ULEA UR4, UR29, UR21, 0x3 ;  /* 0x000000151d047291 */ /* 0x000fe4000f8e18ff */
[----:B------:R-:W-:Y:S01]  /*1ad0*/  ULEA UR19, UR16, UR55, 0x8 ;  /* 0x0000003710137291 */ /* 0x000fe2000f8e40ff */
[----:B------:R-:W-:-:S06]  /*1ae0*/  UMOV UR13, URZ ;  /* 0x000000ff000d7c82 */ /* 0x000fcc0008000000 */
[----:B------:R1:W2:Y:S01]  /*1af0*/  SYNCS.PHASECHK.TRANS64.TRYWAIT P1, [UR4+0x10], R0 ;  /* 0x00001000ff0075a7 */ /* 0x0002a20008021104 */
[----:B------:R-:W-:-:S04]  /*1b00*/  ULEA.HI UR4, UR20, UR20, URZ, 0x1 ;  /* 0x0000001414047291 */ /* 0x000fc8000f8f08ff */
[----:B------:R-:W-:-:S04]  /*1b10*/  USHF.L.U32 UR4, UR4, 0x7, URZ ;  /* 0x0000000704047899 */ /* 0x000fc800080006ff */
[----:B------:R-:W-:-:S04]  /*1b20*/  ULOP3.LUT UR35, UR4, 0xffffff00, URZ, 0xc0, !UPT ;  /* 0xffffff0004237892 */ /* 0x000fc8000f8ec0ff */
[----:B------:R-:W-:Y:S01]  /*1b30*/  UIADD3 UR35, UPT, UPT, UR53, UR35, URZ ;  /* 0x0000002335237290 */ /* 0x000fe2000fffe0ff */
[----:B------:R-:W-:Y:S11]  /*1b40*/  BRA.U !UP0, `(.L_x_25) ;  /* 0x0000000508107547 */ /* 0x000ff6000b800000 */
[----:B------:R-:W-:Y:S01]  /*1b50*/  UMOV UR30, UR51 ;  /* 0x00000033001e7c82 */ /* 0x000fe20008000000 */
[----:B------:R-:W-:Y:S01]  /*1b60*/  UMOV UR6, UR29 ;  /* 0x0000001d00067c82 */ /* 0x000fe20008000000 */
[----:B------:R-:W-:-:S05]  /*1b70*/  UMOV UR26, 0x20 ;  /* 0x00000020001a7882 */ /* 0x000fca0000000000 */
.L_x_33:
[----:B------:R-:W-:Y:S01]  /*1b80*/  ULEA UR5, UR6, UR21, 0x3 ;  /* 0x0000001506057291 */ /* 0x000fe2000f8e18ff */
[----:B--2---:R-:W-:Y:S01]  /*1b90*/  @P4 MOV R2, 0x20000 ;  /* 0x0002000000024802 */ /* 0x004fe20000000f00 */
[----:B--23--:R-:W-:Y:S10]  /*1ba0*/  @P1 BRA `(.L_x_26) ;  /* 0x00000000000c1947 */ /* 0x00cff40003800000 */
[----:B------:R-:W-:-:S04]  /*1bb0*/  SHF.L.U32 R3, R12, 0x1f, RZ ;  /* 0x0000001f0c037819 */ /* 0x000fc800000006ff */
[----:B------:R-:W2:Y:S02]  /*1bc0*/  SYNCS.PHASECHK.TRANS64.TRYWAIT P0, [UR5+0x10], R3 ;  /* 0x00001003ff0075a7 */ /* 0x000ea40008001105 */
[----:B--2---:R-:W-:Y:S05]  /*1bd0*/  @!P0 BRA `(.L_x_27) ;  /* 0x000000a8000c8947 */ /* 0x004fea0003800000 */
.L_x_26:
[----:B------:R2:W-:Y:S01]  /*1be0*/  @P4 SYNCS.ARRIVE.TRANS64 RZ, [UR5], R2 ;  /* 0x00000002ffff49a7 */ /* 0x0005e20008000005 */
[----:B------:R-:W-:Y:S02]  /*1bf0*/  ULOP3.LUT UR4, UR38, 0x2, URZ, 0xfc, !UPT ;  /* 0x0000000226047892 */ /* 0x000fe4000f8efcff */
[----:B------:R-:W-:Y:S02]  /*1c00*/  UIADD3 UR30, UPT, UPT, UR30, 0x1, URZ ;  /* 0x000000011e1e7890 */ /* 0x000fe4000fffe0ff */
[----:B------:R-:W-:Y:S02]  /*1c10*/  UISETP.NE.AND UP0, UPT, UR4, 0x2, UPT ;  /* 0x000000020400788c */ /* 0x000fe4000bf05270 */
[----:B------:R-:W-:-:S07]  /*1c20*/  UISETP.NE.AND UP2, UPT, UR30, 0x1, UPT ;  /* 0x000000011e00788c */ /* 0x000fce000bf45270 */
[----:B------:R-:W-:Y:S05]  /*1c30*/  BRA.U UP0, `(.L_x_28) ;  /* 0x0000000100047547 */ /* 0x000fea000b800000 */
[----:B------:R-:W-:Y:S05]  /*1c40*/  BPT.TRAP 0x1 ;  /* 0x000000040000795c */ /* 0x000fea0000300000 */
.L_x_28:
[----:B------:R-:W-:Y:S04]  /*1c50*/  BSSY.RECONVERGENT B0, `(.L_x_29) ;  /* 0x0000003000007945 */ /* 0x000fe80003800200 */
[----:B------:R-:W-:Y:S05]  /*1c60*/  @!P3 BRA `(.L_x_30) ;  /* 0x000000000004b947 */ /* 0x000fea0003800000 */
[----:B------:R-:W-:Y:S05]  /*1c70*/  BPT.TRAP 0x1 ;  /* 0x000000040000795c */ /* 0x000fea0000300000 */
.L_x_30:
[----:B------:R-:W-:Y:S05]  /*1c80*/  BSYNC.RECONVERGENT B0 ;  /* 0x0000000000007941 */ /* 0x000fea0003800200 */
.L_x_29:
[----:B------:R-:W-:Y:S01]  /*1c90*/  UIADD3 UR4, UPT, UPT, UR6, 0x1, URZ ;  /* 0x0000000106047890 */ /* 0x000fe2000fffe0ff */
[----:B------:R-:W-:Y:S01]  /*1ca0*/  BSSY.RECONVERGENT B0, `(.L_x_31) ;  /* 0x000002a000007945 */ /* 0x000fe20003800200 */
[----:B------:R-:W-:Y:S02]  /*1cb0*/  ELECT P0, URZ, PT ;  /* 0x0000000000ff782f */ /* 0x000fe40003800000 */
[----:B------:R-:W-:-:S04]  /*1cc0*/  UISETP.NE.AND UP0, UPT, UR4, 0x2, UPT ;  /* 0x000000020400788c */ /* 0x000fc8000bf05270 */
[----:B------:R-:W-:Y:S02]  /*1cd0*/  USEL UR7, URZ, 0x1, UP0 ;  /* 0x00000001ff077887 */ /* 0x000fe40008000000 */
[----:B------:R-:W-:-:S04]  /*1ce0*/  USEL UR29, UR4, URZ, UP0 ;  /* 0x000000ff041d7287 */ /* 0x000fc80008000000 */
[----:B------:R-:W-:Y:S01]  /*1cf0*/  ULEA UR4, UR29, UR21, 0x3 ;  /* 0x000000151d047291 */ /* 0x000fe2000f8e18ff */
[----:B------:R-:W-:-:S04]  /*1d00*/  LOP3.LUT R12, R12, UR7, RZ, 0x3c, !PT ;  /* 0x000000070c0c7c12 */ /* 0x000fc8000f8e3cff */
[----:B-1----:R-:W-:-:S04]  /*1d10*/  SHF.L.U32 R0, R12, 0x1f, RZ ;  /* 0x0000001f0c007819 */ /* 0x002fc800000006ff */
[----:B------:R1:W3:Y:S01]  /*1d20*/  SYNCS.PHASECHK.TRANS64.TRYWAIT P1, [UR4+0x10], R0 ;  /* 0x00001000ff0075a7 */ /* 0x0002e20008021104 */
[----:B------:R-:W-:Y:S05]  /*1d30*/  @!P0 BRA `(.L_x_32) ;  /* 0x0000000000808947 */ /* 0x000fea0003800000 */
[----:B------:R-:W-:Y:S02]  /*1d40*/  USHF.L.U32 UR4, UR6, 0xf, URZ ;  /* 0x0000000f06047899 */ /* 0x000fe400080006ff */
[----:B------:R-:W-:Y:S02]  /*1d50*/  UIADD3 UR22, UP1, UPT, UR42, 0x80, URZ ;  /* 0x000000802a167890 */ /* 0x000fe4000ff3e0ff */
[----:B------:R-:W-:Y:S02]  /*1d60*/  ULEA UR24, UR37, UR4, 0x2 ;  /* 0x0000000425187291 */ /* 0x000fe4000f8e10ff */
[----:B------:R-:W-:Y:S02]  /*1d70*/  UIADD3 UR14, UP0, UPT, UR42, 0x180, URZ ;  /* 0x000001802a0e7890 */ /* 0x000fe4000ff1e0ff */
[----:B------:R-:W-:Y:S02]  /*1d80*/  UIADD3 UR24, UPT, UPT, UR21, UR24, URZ ;  /* 0x0000001815187290 */ /* 0x000fe4000fffe0ff */
[----:B------:R-:W-:-:S02]  /*1d90*/  UIADD3 UR4, UPT, UPT, UR21, UR4, URZ ;  /* 0x0000000415047290 */ /* 0x000fc4000fffe0ff */
[----:B------:R-:W-:Y:S02]  /*1da0*/  UIADD3 UR34, UPT, UPT, UR26, -0x20, URZ ;  /* 0xffffffe01a227890 */ /* 0x000fe4000fffe0ff */
[----:B------:R-:W-:Y:S02]  /*1db0*/  ULOP3.LUT UR33, UR5, 0xfefffff8, URZ, 0xc0, !UPT ;  /* 0xfefffff805217892 */ /* 0x000fe4000f8ec0ff */
[----:B------:R-:W-:Y:S02]  /*1dc0*/  UIADD3.X UR23, UPT, UPT, URZ, UR43, URZ, UP1, !UPT ;  /* 0x0000002bff177290 */ /* 0x000fe40008ffe4ff */
[----:B------:R-:W-:Y:S02]  /*1dd0*/  UIADD3 UR32, UPT, UPT, UR24, 0x10800, URZ ;  /* 0x0001080018207890 */ /* 0x000fe4000fffe0ff */
[----:B------:R-:W-:Y:S02]  /*1de0*/  UPRMT UR7, URZ, 0x5410, UR31 ;  /* 0x00005410ff077896 */ /* 0x000fe4000800001f */
[----:B------:R-:W-:-:S02]  /*1df0*/  UIADD3 UR24, UPT, UPT, UR24, 0x14800, URZ ;  /* 0x0001480018187890 */ /* 0x000fc4000fffe0ff */
[----:B------:R-:W-:Y:S02]  /*1e00*/  UIADD3.X UR15, UPT, UPT, URZ, UR43, URZ, UP0, !UPT ;  /* 0x0000002bff0f7290 */ /* 0x000fe400087fe4ff */
[----:B------:R-:W-:Y:S02]  /*1e10*/  UIADD3 UR16, UPT, UPT, UR4, 0x20800, URZ ;  /* 0x0002080004107890 */ /* 0x000fe4000fffe0ff */
[----:B------:R-:W-:Y:S01]  /*1e20*/  UIADD3 UR8, UPT, UPT, UR4, 0x24800, URZ ;  /* 0x0002480004087890 */ /* 0x000fe2000fffe0ff */
[----:B------:R-:W-:Y:S01]  /*1e30*/  UMOV UR40, 0x0 ;  /* 0x0000000000287882 */ /* 0x000fe20000000000 */
[----:B------:R-:W-:Y:S01]  /*1e40*/  UMOV UR41, 0x10000000 ;  /* 0x1000000000297882 */ /* 0x000fe20000000000 */
[----:B------:R-:W-:Y:S01]  /*1e50*/  UMOV UR27, UR35 ;  /* 0x00000023001b7c82 */ /* 0x000fe20008000000 */
[----:B------:R-:W-:Y:S01]  /*1e60*/  UMOV UR28, UR36 ;  /* 0x00000024001c7c82 */ /* 0x000fe20008000000 */
[----:B------:R-:W-:Y:S01]  /*1e70*/  UMOV UR25, UR33 ;  /* 0x0000002100197c82 */ /* 0x000fe20008000000 */
[----:B------:R-:W-:Y:S01]  /*1e80*/  UMOV UR20, UR36 ;  /* 0x0000002400147c82 */ /* 0x000fe20008000000 */
[----:B------:R-:W-:Y:S01]  /*1e90*/  UMOV UR17, UR33 ;  /* 0x0000002100117c82 */ /* 0x000fe20008000000 */
[----:B------:R-:W-:Y:S01]  /*1ea0*/  UMOV UR18, UR34 ;  /* 0x0000002200127c82 */ /* 0x000fe20008000000 */
[----:B------:R4:W-:Y:S01]  /*1eb0*/  UTMALDG.3D.MULTICAST.2CTA [UR32], [UR22], UR7, desc[UR40] ;  /* 0x00002820160073b4 */ /* 0x0009e20008211807 */
[----:B------:R-:W-:Y:S01]  /*1ec0*/  UMOV UR10, UR26 ;  /* 0x0000001a000a7c82 */ /* 0x000fe20008000000 */
[----:B------:R-:W-:Y:S01]  /*1ed0*/  UMOV UR11, UR19 ;  /* 0x00000013000b7c82 */ /* 0x000fe20008000000 */
[----:B------:R-:W-:Y:S01]  /*1ee0*/  UMOV UR12, UR36 ;  /* 0x00000024000c7c82 */ /* 0x000fe20008000000 */
[----:B------:R-:W-:Y:S01]  /*1ef0*/  UMOV UR9, UR33 ;  /* 0x0000002100097c82 */ /* 0x000fe20008000000 */
[----:B------:R4:W-:Y:S01]  /*1f00*/  UTMALDG.3D.MULTICAST.2CTA [UR24], [UR22], UR7, desc[UR40] ;  /* 0x00002818160073b4 */ /* 0x0009e20008211807 */
[----:B------:R4:W-:Y:S01]  /*1f10*/  UTMALDG.3D.2CTA [UR16], [UR14], desc[UR40] ;  /* 0x000028100e0075b4 */ /* 0x0009e20008211000 */
[----:B------:R4:W-:Y:S02]  /*1f20*/  UTMALDG.3D.2CTA [UR8], [UR14], desc[UR40] ;  /* 0x000028080e0075b4 */ /* 0x0009e40008211000 */
[----:B----4-:R-:W-:Y:S01]  /*1f30*/  NOP ;  /* 0x0000000000007918 */ /* 0x010fe20000000000 */
.L_x_32:
[----:B------:R-:W-:Y:S05]  /*1f40*/  BSYNC.RECONVERGENT B0 ;  /* 0x0000000000007941 */ /* 0x000fea0003800200 */
.L_x_31:
[----:B------:R-:W-:Y:S01]  /*1f50*/  UIADD3 UR26, UPT, UPT, UR26, 0x40, URZ ;  /* 0x000000401a1a7890 */ /* 0x000fe2000fffe0ff */
[----:B------:R-:W-:Y:S01]  /*1f60*/  UMOV UR6, UR29 ;  /* 0x0000001d00067c82 */ /* 0x000fe20008000000 */
[----:B------:R-:W-:Y:S01]  /*1f70*/  UMOV UR13, UR39 ;  /* 0x00000027000d7c82 */ /* 0x000fe20008000000 */
[----:B------:R-:W-:Y:S09]  /*1f80*/  BRA.U UP2, `(.L_x_33) ;  /* 0xfffffff902fc7547 */ /* 0x000ff2000b83ffff */
.L_x_25:
[----:B------:R-:W-:Y:S01]  /*1f90*/  ULEA UR4, UR29, UR21, 0x3 ;  /* 0x000000151d047291 */ /* 0x000fe2000f8e18ff */
[----:B-1----:R-:W-:Y:S01]  /*1fa0*/  SHF.L.U32 R0, R12, 0x1f, RZ ;  /* 0x0000001f0c007819 */ /* 0x002fe200000006ff */
[----:B------:R-:W-:Y:S01]  /*1fb0*/  @!P2 SYNCS.ARRIVE.TRANS64.A1T0 RZ, [UR21+0x68], RZ ;  /* 0x000068ffffffa9a7 */ /* 0x000fe20008100015 */
[----:B------:R-:W-:-:S06]  /*1fc0*/  UISETP.GT.AND UP0, UPT, UR50, UR49, UPT ;  /* 0x000000313200728c */ /* 0x000fcc000bf04270 */
[----:B--23--:R1:W2:Y:S03]  /*1fd0*/  SYNCS.PHASECHK.TRANS64.TRYWAIT P1, [UR4+0x10], R0 ;  /* 0x00001000ff0075a7 */ /* 0x00c2a60008021104 */
[----:B------:R-:W-:Y:S05]  /*1fe0*/  BRA.U !UP0, `(.L_x_34) ;  /* 0x0000000508087547 */ /* 0x000fea000b800000 */
[----:B------:R-:W-:Y:S01]  /*1ff0*/  UIADD3 UR30, UPT, UPT, UR54, UR13, URZ ;  /* 0x0000000d361e7290 */ /* 0x000fe2000fffe0ff */
[----:B------:R-:W-:-:S11]  /*2000*/  UMOV UR7, UR29 ;  /* 0x0000001d00077c82 */ /* 0x000fd60008000000 */
.L_x_42:
[----:B------:R-:W-:Y:S01]  /*2010*/  ULEA UR6, UR7, UR21, 0x3 ;  /* 0x0000001507067291 */ /* 0x000fe2000f8e18ff */
[----:B--2---:R-:W-:Y:S01]  /*2020*/  @P4 MOV R2, 0x20000 ;  /* 0x0002000000024802 */ /* 0x004fe20000000f00 */
[----:B--23--:R-:W-:Y:S10]  /*2030*/  @P1 BRA `(.L_x_35) ;  /* 0x00000000000c1947 */ /* 0x00cff40003800000 */
[----:B------:R-:W-:-:S04]  /*2040*/  SHF.L.U32 R3, R12, 0x1f, RZ ;  /* 0x0000001f0c037819 */ /* 0x000fc800000006ff */
[----:B------:R-:W2:Y:S02]  /*2050*/  SYNCS.PHASECHK.TRANS64.TRYWAIT P0, [UR6+0x10], R3 ;  /* 0x00001003ff0075a7 */ /* 0x000ea40008001106 */
[----:B--2---:R-:W-:Y:S05]  /*2060*/  @!P0 BRA `(.L_x_36) ;  /* 0x000000a400008947 */ /* 0x004fea0003800000 */
.L_x_35:
[----:B------:R2:W-:Y:S01]  /*2070*/  @P4 SYNCS.ARRIVE.TRANS64 RZ, [UR6], R2 ;  /* 0x00000002ffff49a7 */ /* 0x0005e20008000006 */
[----:B------:R-:W-:-:S04]  /*2080*/  ULOP3.LUT UR4, UR38, 0x2, URZ, 0xfc, !UPT ;  /* 0x0000000226047892 */ /* 0x000fc8000f8efcff */
[----:B------:R-:W-:-:S09]  /*2090*/  UISETP.NE.AND UP0, UPT, UR4, 0x2, UPT ;  /* 0x000000020400788c */ /* 0x000fd2000bf05270 */
[----:B------:R-:W-:Y:S05]  /*20a0*/  BRA.U UP0, `(.L_x_37) ;  /* 0x0000000100047547 */ /* 0x000fea000b800000 */
[----:B------:R-:W-:Y:S05]  /*20b0*/  BPT.TRAP 0x1 ;  /* 0x000000040000795c */ /* 0x000fea0000300000 */
.L_x_37:
[----:B------:R-:W-:Y:S04]  /*20c0*/  BSSY.RECONVERGENT B0, `(.L_x_38) ;  /* 0x0000003000007945 */ /* 0x000fe80003800200 */
[----:B------:R-:W-:Y:S05]  /*20d0*/  @!P3 BRA `(.L_x_39) ;  /* 0x000000000004b947 */ /* 0x000fea0003800000 */
[----:B------:R-:W-:Y:S05]  /*20e0*/  BPT.TRAP 0x1 ;  /* 0x000000040000795c */ /* 0x000fea0000300000 */
.L_x_39:
[----:B------:R-:W-:Y:S05]  /*20f0*/  BSYNC.RECONVERGENT B0 ;  /* 0x0000000000007941 */ /* 0x000fea0003800200 */
.L_x_38:
        /* <DEDUP_REMOVED lines=14> */
[----:B------:R-:W-:Y:S02]  /*21e0*/  USHF.L.U32 UR34, UR13, 0x6, URZ ;  /* 0x000000060d227899 */ /* 0x000fe400080006ff */
[----:B------:R-:W-:Y:S02]  /*21f0*/  UIADD3 UR24, UPT, UPT, UR21, UR24, URZ ;  /* 0x0000001815187290 */ /* 0x000fe4000fffe0ff */
[----:B------:R-:W-:-:S02]  /*2200*/  UIADD3 UR22, UP0, UPT, UR42, 0x180, URZ ;  /* 0x000001802a167890 */ /* 0x000fc4000ff1e0ff */
[----:B------:R-:W-:Y:S02]  /*2210*/  UIADD3 UR4, UPT, UPT, UR21, UR4, URZ ;  /* 0x0000000415047290 */ /* 0x000fe4000fffe0ff */
[----:B------:R-:W-:Y:S02]  /*2220*/  ULOP3.LUT UR33, UR6, 0xfefffff8, URZ, 0xc0, !UPT ;  /* 0xfefffff806217892 */ /* 0x000fe4000f8ec0ff */
[----:B------:R-:W-:Y:S02]  /*2230*/  UIADD3.X UR15, UPT, UPT, URZ, UR43, URZ, UP1, !UPT ;  /* 0x0000002bff0f7290 */ /* 0x000fe40008ffe4ff */
[----:B------:R-:W-:Y:S02]  /*2240*/  UIADD3 UR32, UPT, UPT, UR24, 0x10800, URZ ;  /* 0x0001080018207890 */ /* 0x000fe4000fffe0ff */
[----:B------:R-:W-:Y:S02]  /*2250*/  UPRMT UR5, URZ, 0x5410, UR31 ;  /* 0x00005410ff057896 */ /* 0x000fe4000800001f */
[----:B------:R-:W-:-:S02]  /*2260*/  UIADD3 UR26, UPT, UPT, UR34, 0x20, URZ ;  /* 0x00000020221a7890 */ /* 0x000fc4000fffe0ff */
[----:B------:R-:W-:Y:S02]  /*2270*/  UIADD3 UR24, UPT, UPT, UR24, 0x14800, URZ ;  /* 0x0001480018187890 */ /* 0x000fe4000fffe0ff */
        /* <DEDUP_REMOVED lines=20> */
.L_x_41:
[----:B------:R-:W-:Y:S05]  /*23c0*/  BSYNC.RECONVERGENT B0 ;  /* 0x0000000000007941 */ /* 0x000fea0003800200 */
.L_x_40:
[----:B------:R-:W-:Y:S01]  /*23d0*/  UIADD3 UR13, UPT, UPT, UR13, 0x1, URZ ;  /* 0x000000010d0d7890 */ /* 0x000fe2000fffe0ff */
[----:B------:R-:W-:-:S03]  /*23e0*/  UMOV UR7, UR29 ;  /* 0x0000001d00077c82 */ /* 0x000fc60008000000 */
[----:B------:R-:W-:-:S09]  /*23f0*/  UISETP.NE.AND UP0, UPT, UR13, UR30, UPT ;  /* 0x0000001e0d00728c */ /* 0x000fd2000bf05270 */
[----:B------:R-:W-:Y:S05]  /*2400*/  BRA.U UP0, `(.L_x_42) ;  /* 0xfffffffd00007547 */ /* 0x000fea000b83ffff */
.L_x_34:
[C---:B------:R-:W-:Y:S01]  /*2410*/  LEA R3, R11.reuse, UR21, 0x3 ;  /* 0x000000150b037c11 */ /* 0x040fe2000f8e18ff */
[----:B------:R-:W-:Y:S01]  /*2420*/  NOP ;  /* 0x0000000000007918 */ /* 0x000fe20000000000 */
[----:B-1----:R-:W-:Y:S02]  /*2430*/  SHF.L.U32 R0, R10, 0x1f, RZ ;  /* 0x0000001f0a007819 */ /* 0x002fe400000006ff */
[----:B------:R-:W-:Y:S02]  /*2440*/  LEA R4, R11, UR21, 0x4 ;  /* 0x000000150b047c11 */ /* 0x000fe4000f8e20ff */
[----:B------:R-:W1:Y:S02]  /*2450*/  SYNCS.PHASECHK.TRANS64.TRYWAIT P0, [R3+URZ+0x70], R0 ;  /* 0x00007000030075a7 */ /* 0x000e6400080011ff */
[----:B-1----:R-:W-:Y:S05]  /*2460*/  @!P0 BRA `(.L_x_43) ;  /* 0x000000a000188947 */ /* 0x002fea0003800000 */
.L_x_188:
[----:B------:R-:W4:Y:S01]  /*2470*/  LDS.128 R4, [R4+0xe0] ;  /* 0x0000e00004047984 */ /* 0x000f220000000c00 */
[----:B------:R-:W-:Y:S01]  /*2480*/  UISETP.GE.AND UP0, UPT, UR45, 0x1, UPT ;  /* 0x000000012d00788c */ /* 0x000fe2000bf06270 */
[----:B------:R-:W-:Y:S01]  /*2490*/  @!PT LDS RZ, [RZ] ;  /* 0x00000000fffff984 */ /* 0x000fe20000000800 */
[----:B------:R-:W-:Y:S01]  /*24a0*/  @!PT LDS RZ, [RZ] ;  /* 0x00000000fffff984 */ /* 0x000fe20000000800 */
[----:B------:R-:W-:Y:S01]  /*24b0*/  @!PT LDS RZ, [RZ] ;  /* 0x00000000fffff984 */ /* 0x000fe20000000800 */
[----:B------:R-:W-:Y:S01]  /*24c0*/  @!PT LDS RZ, [RZ] ;  /* 0x00000000fffff984 */ /* 0x000fe20000000800 */
[----:B------:R1:W-:Y:S06]  /*24d0*/  MEMBAR.ALL.CTA ;  /* 0x0000000000007992 */ /* 0x0003ec0000008000 */
[----:B-1----:R-:W1:Y:S01]  /*24e0*/  FENCE.VIEW.ASYNC.S ;  /* 0x00000000000073c6 */ /* 0x002e620000000000 */
[----:B----4-:R-:W-:-:S13]  /*24f0*/  LOP3.LUT P0, RZ, R6, 0x1, RZ, 0xc0, !PT ;  /* 0x0000000106ff7812 */ /* 0x010fda000780c0ff */
[----:B-1----:R-:W-:Y:S01]  /*2500*/  VOTEU.ANY UP1, P0 ;  /* 0x0000000000ff7886 */ /* 0x002fe20000020100 */
[----:B------:R-:W-:-:S13]  /*2510*/  PLOP3.LUT P0, PT, PT, PT, UP1, 0x80, 0x8 ;  /* 0x000000000008781c */ /* 0x000fda0003f0f018 */
[----:B------:R-:W-:Y:S02]  /*2520*/  @P0 LOP3.LUT R0, R5, 0xffff, RZ, 0xc0, !PT ;  /* 0x0000ffff05000812 */ /* 0x000fe400078ec0ff */
[----:B--2---:R-:W-:Y:S02]  /*2530*/  @P0 MOV R2, R4 ;  /* 0x0000000400020202 */ /* 0x004fe40000000f00 */
[----:B------:R-:W-:Y:S01]  /*2540*/  @P0 R2UR UR5, R0 ;  /* 0x00000000000502ca */ /* 0x000fe200000e0000 */
[----:B------:R-:W-:Y:S01]  /*2550*/  VIADD R0, R3, 0x80 ;  /* 0x0000008003007836 */ /* 0x000fe20000000000 */
[----:B------:R-:W-:Y:S02]  /*2560*/  @P0 SHF.R.U32.HI R4, RZ, 0x10, R5 ;  /* 0x00000010ff040819 */ /* 0x000fe40000011605 */
[----:B------:R-:W-:Y:S02]  /*2570*/  @P0 R2UR UR6, R2 ;  /* 0x00000000020602ca */ /* 0x000fe400000e0000 */
[----:B------:R-:W-:-:S02]  /*2580*/  PRMT R0, RZ, 0x654, R0 ;  /* 0x00000654ff007816 */ /* 0x000fc40000000000 */
[----:B------:R-:W-:Y:S02]  /*2590*/  @P0 R2UR UR4, R4 ;  /* 0x00000000040402ca */ /* 0x000fe400000e0000 */
[----:B------:R1:W-:Y:S03]  /*25a0*/  SYNCS.ARRIVE.TRANS64.RED.A1T0 RZ, [R0+URZ], RZ ;  /* 0x000000ff00ff79a7 */ /* 0x0003e600081004ff */
[----:B------:R-:W-:-:S04]  /*25b0*/  @UP1 UMOV UR44, UR5 ;  /* 0x00000005002c1c82 */ /* 0x000fc80008000000 */
[----:B------:R-:W-:-:S04]  /*25c0*/  @UP1 UMOV UR46, UR6 ;  /* 0x00000006002e1c82 */ /* 0x000fc80008000000 */
[----:B------:R-:W-:Y:S01]  /*25d0*/  @UP1 UMOV UR36, UR4 ;  /* 0x0000000400241c82 */ /* 0x000fe20008000000 */
[----:B------:R-:W-:Y:S05]  /*25e0*/  BRA.U !UP0, `(.L_x_44) ;  /* 0x0000000108d47547 */ /* 0x000fea000b800000 */
[----:B------:R-:W2:Y:S01]  /*25f0*/  LDCU.128 UR12, c[0x0][0xb10] ;  /* 0x00016200ff0c77ac */ /* 0x000ea20008000c00 */
[----:B------:R-:W4:Y:S01]  /*2600*/  LDCU UR22, c[0x0][0xb20] ;  /* 0x00016400ff1677ac */ /* 0x000f220008000800 */
[----:B------:R-:W3:Y:S01]  /*2610*/  LDCU UR20, c[0x0][0xb0c] ;  /* 0x00016180ff1477ac */ /* 0x000ee20008000800 */
[----:B------:R-:W1:Y:S01]  /*2620*/  LDCU.64 UR8, c[0x0][0xb28] ;  /* 0x00016500ff0877ac */ /* 0x000e620008000a00 */
[----:B------:R-:W-:Y:S02]  /*2630*/  UISETP.NE.AND UP3, UPT, UR45, 0x1, UPT ;  /* 0x000000012d00788c */ /* 0x000fe4000bf65270 */
[----:B--2---:R-:W-:Y:S02]  /*2640*/  UIMAD.WIDE.U32 UR6, UR47, UR15, URZ ;  /* 0x0000000f2f0672a5 */ /* 0x004fe4000f8e00ff */
[----:B------:R-:W-:Y:S02]  /*2650*/  UIMAD.WIDE.U32 UR4, UR48, UR12, URZ ;  /* 0x0000000c300472a5 */ /* 0x000fe4000f8e00ff */
[----:B------:R-:W-:-:S02]  /*2660*/  UISETP.NE.AND UP0, UPT, UR14, 0x1, UPT ;  /* 0x000000010e00788c */ /* 0x000fc4000bf05270 */
[----:B------:R-:W-:Y:S01]  /*2670*/  UIMAD.WIDE.U32 UR18, UR44, UR15, URZ ;  /* 0x0000000f2c1272a5 */ /* 0x000fe2000f8e00ff */
[----:B------:R-:W-:Y:S02]  /*2680*/  UMOV UR6, UR7 ;  /* 0x0000000700067c82 */ /* 0x000fe40008000000 */
[----:B------:R-:W-:Y:S01]  /*2690*/  UMOV UR4, UR5 ;  /* 0x0000000500047c82 */ /* 0x000fe20008000000 */
[----:B----4-:R-:W-:Y:S02]  /*26a0*/  USHF.R.U32.HI UR6, URZ, UR22, UR6 ;  /* 0x00000016ff067299 */ /* 0x010fe40008011606 */
[----:B---3--:R-:W-:Y:S02]  /*26b0*/  UISETP.NE.AND UP2, UPT, UR20, 0x1, UPT ;  /* 0x000000011400788c */ /* 0x008fe4000bf45270 */
[----:B------:R-:W-:Y:S02]  /*26c0*/  USHF.R.U32.HI UR4, URZ, UR13, UR4 ;  /* 0x0000000dff047299 */ /* 0x000fe40008011604 */
[----:B------:R-:W-:-:S02]  /*26d0*/  USEL UR5, UR47, UR6, !UP0 ;  /* 0x000000062f057287 */ /* 0x000fc4000c000000 */
[----:B------:R-:W-:Y:S02]  /*26e0*/  USEL UR6, UR48, UR4, !UP2 ;  /* 0x0000000430067287 */ /* 0x000fe4000d000000 */
[----:B-1----:R-:W-:Y:S01]  /*26f0*/  UIMAD.WIDE.U32 UR10, UR5, UR8, URZ ;  /* 0x00000008050a72a5 */ /* 0x002fe2000f8e00ff */
[----:B------:R-:W-:Y:S01]  /*2700*/  UMOV UR4, UR19 ;  /* 0x0000001300047c82 */ /* 0x000fe20008000000 */
[----:B------:R-:W-:Y:S02]  /*2710*/  UIMAD.WIDE.U32 UR16, UR46, UR12, URZ ;  /* 0x0000000c2e1072a5 */ /* 0x000fe4000f8e00ff */
[----:B------:R-:W-:-:S03]  /*2720*/  UIMAD.WIDE.U32 UR18, UR6, UR8, URZ ;  /* 0x00000008061272a5 */ /* 0x000fc6000f8e00ff */
[----:B------:R-:W-:Y:S01]  /*2730*/  UMOV UR10, UR11 ;  /* 0x0000000b000a7c82 */ /* 0x000fe20008000000 */
[----:B------:R-:W-:Y:S02]  /*2740*/  USHF.R.U32.HI UR4, URZ, UR22, UR4 ;  /* 0x00000016ff047299 */ /* 0x000fe40008011604 */
[----:B------:R-:W-:Y:S01]  /*2750*/  @UP3 USHF.R.U32.HI UR5, URZ, UR9, UR10 ;  /* 0x00000009ff053299 */ /* 0x000fe2000801160a */
[----:B------:R-:W-:Y:S01]  /*2760*/  UMOV UR16, UR17 ;  /* 0x0000001100107c82 */ /* 0x000fe20008000000 */
[----:B------:R-:W-:Y:S01]  /*2770*/  UMOV UR18, UR19 ;  /* 0x0000001300127c82 */ /* 0x000fe20008000000 */
[----:B------:R-:W-:Y:S02]  /*2780*/  USHF.R.U32.HI UR13, URZ, UR13, UR16 ;  /* 0x0000000dff0d7299 */ /* 0x000fe40008011610 */
[----:B------:R-:W-:Y:S02]  /*2790*/  USEL UR4, UR44, UR4, !UP0 ;  /* 0x000000042c047287 */ /* 0x000fe4000c000000 */
[----:B------:R-:W-:-:S02]  /*27a0*/  @UP3 USHF.R.U32.HI UR6, URZ, UR9, UR18 ;  /* 0x00000009ff063299 */ /* 0x000fc40008011612 */
[----:B------:R-:W-:Y:S02]  /*27b0*/  UIMAD UR7, UR45, UR5, URZ ;  /* 0x000000052d0772a4 */ /* 0x000fe4000f8e02ff */
[----:B------:R-:W-:Y:S02]  /*27c0*/  USEL UR5, UR46, UR13, !UP2 ;  /* 0x0000000d2e057287 */ /* 0x000fe4000d000000 */
[----:B------:R-:W-:Y:S02]  /*27d0*/  UIMAD UR10, UR45, UR6, URZ ;  /* 0x000000062d0a72a4 */ /* 0x000fe4000f8e02ff */
[----:B------:R-:W-:Y:S02]  /*27e0*/  UISETP.GE.AND UP0, UPT, UR4, UR7, UPT ;  /* 0x000000070400728c */ /* 0x000fe4000bf06270 */
[----:B------:R-:W-:Y:S02]  /*27f0*/  UIMAD.WIDE.U32 UR12, UR4, UR8, URZ ;  /* 0x00000008040c72a5 */ /* 0x000fe4000f8e00ff */
[----:B------:R-:W-:-:S02]  /*2800*/  UISETP.GE.OR UP0, UPT, UR5, UR10, UP0 ;  /* 0x0000000a0500728c */ /* 0x000fc40008706670 */
        /* <DEDUP_REMOVED lines=19> */
.L_x_44:
[----:B------:R-:W2:Y:S02]  /*2940*/  LDCU UR4, c[0x0][0xb30] ;  /* 0x00016600ff0477ac */ /* 0x000ea40008000800 */
[----:B--2---:R-:W-:-:S09]  /*2950*/  UISETP.NE.AND UP0, UPT, UR4, 0x1, UPT ;  /* 0x000000010400788c */ /* 0x004fd2000bf05270 */
[----:B------:R-:W-:Y:S05]  /*2960*/  BRA.U UP0, `(.L_x_45) ;  /* 0x0000000100447547 */ /* 0x000fea000b800000 */
[----:B------:R-:W2:Y:S01]  /*2970*/  LDCU.128 UR8, c[0x0][0xb10] ;  /* 0x00016200ff0877ac */ /* 0x000ea20008000c00 */
[----:B------:R-:W4:Y:S01]  /*2980*/  LDCU UR12, c[0x0][0xb0c] ;  /* 0x00016180ff0c77ac */ /* 0x000f220008000800 */
[----:B------:R-:W1:Y:S01]  /*2990*/  LDCU UR13, c[0x0][0xb20] ;  /* 0x00016400ff0d77ac */ /* 0x000e620008000800 */
[----:B--2---:R-:W-:Y:S02]  /*29a0*/  UIMAD.WIDE.U32 UR6, UR46, UR8, URZ ;  /* 0x000000082e0672a5 */ /* 0x004fe4000f8e00ff */
[----:B------:R-:W-:Y:S02]  /*29b0*/  UIMAD.WIDE.U32 UR4, UR44, UR11, URZ ;  /* 0x0000000b2c0472a5 */ /* 0x000fe4000f8e00ff */
[----:B----4-:R-:W-:Y:S02]  /*29c0*/  UISETP.NE.AND UP2, UPT, UR12, 0x1, UPT ;  /* 0x000000010c00788c */ /* 0x010fe4000bf45270 */
[----:B------:R-:W-:Y:S01]  /*29d0*/  UISETP.NE.AND UP0, UPT, UR10, 0x1, UPT ;  /* 0x000000010a00788c */ /* 0x000fe2000bf05270 */
[----:B------:R-:W-:-:S02]  /*29e0*/  UMOV UR6, UR7 ;  /* 0x0000000700067c82 */ /* 0x000fc40008000000 */
[----:B------:R-:W-:Y:S01]  /*29f0*/  UMOV UR4, UR5 ;  /* 0x0000000500047c82 */ /* 0x000fe20008000000 */
[----:B------:R-:W-:Y:S02]  /*2a00*/  USHF.R.U32.HI UR9, URZ, UR9, UR6 ;  /* 0x00000009ff097299 */ /* 0x000fe40008011606 */
[----:B-1----:R-:W-:Y:S02]  /*2a10*/  USHF.R.U32.HI UR4, URZ, UR13, UR4 ;  /* 0x0000000dff047299 */ /* 0x002fe40008011604 */
[----:B------:R-:W-:Y:S02]  /*2a20*/  USEL UR5, UR46, UR9, !UP2 ;  /* 0x000000092e057287 */ /* 0x000fe4000d000000 */
[----:B------:R-:W-:-:S04]  /*2a30*/  USEL UR4, UR44, UR4, !UP0 ;  /* 0x000000042c047287 */ /* 0x000fc8000c000000 */
[----:B------:R-:W-:Y:S02]  /*2a40*/  UIADD3 UR6, UPT, UPT, UR5, -UR4, URZ ;  /* 0x8000000405067290 */ /* 0x000fe4000fffe0ff */
[----:B------:R-:W-:Y:S02]  /*2a50*/  UIADD3 UR4, UPT, UPT, -UR5, UR4, URZ ;  /* 0x0000000405047290 */ /* 0x000fe4000fffe1ff */
[----:B------:R-:W-:Y:S02]  /*2a60*/  UIMAD UR44, UR6, UR10, UR44 ;  /* 0x0000000a062c72a4 */ /* 0x000fe4000f8e022c */
[----:B------:R-:W-:-:S12]  /*2a70*/  UIMAD UR46, UR4, UR12, UR46 ;  /* 0x0000000c042e72a4 */ /* 0x000fd8000f8e022e */
.L_x_45:
[----:B------:R-:W-:Y:S01]  /*2a80*/  VIADD R11, R11, 0x1 ;  /* 0x000000010b0b7836 */ /* 0x000fe20000000000 */
[----:B------:R-:W-:Y:S02]  /*2a90*/  R2UR UR5, R90 ;  /* 0x000000005a0572ca */ /* 0x000fe400000e0000 */
[----:B------:R-:W-:Y:S02]  /*2aa0*/  R2UR UR4, R89 ;  /* 0x00000000590472ca */ /* 0x000fe400000e0000 */
[C---:B------:R-:W-:Y:S02]  /*2ab0*/  ISETP.NE.AND P0, PT, R11.reuse, 0x2, PT ;  /* 0x000000020b00780c */ /* 0x040fe40003f05270 */
[----:B------:R-:W-:Y:S02]  /*2ac0*/  PLOP3.LUT P2, PT, PT, PT, PT, 0x80, 0x8 ;  /* 0x000000000008781c */ /* 0x000fe40003f4f070 */
[----:B-1----:R-:W-:Y:S02]  /*2ad0*/  SEL R0, RZ, 0x1, P0 ;  /* 0x00000001ff007807 */ /* 0x002fe40000000000 */
[----:B------:R-:W-:-:S02]  /*2ae0*/  SEL R11, R11, RZ, P0 ;  /* 0x000000ff0b0b7207 */ /* 0x000fc40000000000 */
[----:B------:R-:W-:Y:S01]  /*2af0*/  LOP3.LUT R10, R10, R0, RZ, 0x3c, !PT ;  /* 0x000000000a0a7212 */ /* 0x000fe200078e3cff */
[----:B------:R-:W-:Y:S02]  /*2b00*/  UIADD3 UR20, UPT, UPT, UR46, UR5, URZ ;  /* 0x000000052e147290 */ /* 0x000fe4000fffe0ff */
[----:B------:R-:W-:Y:S01]  /*2b10*/  UIADD3 UR16, UPT, UPT, UR44, UR4, URZ ;  /* 0x000000042c107290 */ /* 0x000fe2000fffe0ff */
[----:B------:R-:W-:Y:S11]  /*2b20*/  BRA.U UP1, `(.L_x_46) ;  /* 0xffffffed01947547 */ /* 0x000ff6000b83ffff */
[----:B------:R-:W-:Y:S01]  /*2b30*/  UIADD3 UR21, UPT, UPT, UR21, 0x10, URZ ;  /* 0x0000001015157890 */ /* 0x000fe2000fffe0ff */
[----:B------:R-:W-:-:S03]  /*2b40*/  SHF.L.U32 R2, R12, 0x1f, RZ ;  /* 0x0000001f0c027819 */ /* 0x000fc600000006ff */
[----:B------:R-:W-:-:S09]  /*2b50*/  ULEA UR4, UR29, UR21, 0x3 ;  /* 0x000000151d047291 */ /* 0x000fd2000f8e18ff */
[----:B------:R-:W1:Y:S02]  /*2b60*/  SYNCS.PHASECHK.TRANS64.TRYWAIT P0, [UR4], R2 ;  /* 0x00000002ff0075a7 */ /* 0x000e640008001104 */
[----:B-1----:R-:W-:Y:S05]  /*2b70*/  @!P0 BRA `(.L_x_47) ;  /* 0x0000009800688947 */ /* 0x002fea0003800000 */
.L_x_190:
[----:B------:R-:W-:-:S04]  /*2b80*/  UIADD3 UR4, UPT, UPT, UR29, 0x1, URZ ;  /* 0x000000011d047890 */ /* 0x000fc8000fffe0ff */
[----:B------:R-:W-:-:S04]  /*2b90*/  UISETP.NE.AND UP0, UPT, UR4, 0x2, UPT ;  /* 0x000000020400788c */ /* 0x000fc8000bf05270 */
[----:B------:R-:W-:Y:S02]  /*2ba0*/  USEL UR5, URZ, 0x1, UP0 ;  /* 0x00000001ff057887 */ /* 0x000fe40008000000 */
[----:B------:R-:W-:-:S04]  /*2bb0*/  USEL UR4, UR4, URZ, UP0 ;  /* 0x000000ff04047287 */ /* 0x000fc80008000000 */
[----:B------:R-:W-:Y:S01]  /*2bc0*/  ULEA UR4, UR4, UR21, 0x3 ;  /* 0x0000001504047291 */ /* 0x000fe2000f8e18ff */
[----:B-1----:R-:W-:-:S04]  /*2bd0*/  LOP3.LUT R2, R12, UR5, RZ, 0x3c, !PT ;  /* 0x000000050c027c12 */ /* 0x002fc8000f8e3cff */
[----:B------:R-:W-:Y:S01]  /*2be0*/  SHF.L.U32 R2, R2, 0x1f, RZ ;  /* 0x0000001f02027819 */ /* 0x000fe200000006ff */
[----:B------:R-:W-:-:S07]  /*2bf0*/  IMAD.U32 R0, RZ, RZ, UR4 ;  /* 0x00000004ff007e24 */ /* 0x000fce000f8e00ff */
.L_x_48:
[----:B-1----:R1:W2:Y:S02]  /*2c00*/  SYNCS.PHASECHK.TRANS64.TRYWAIT P0, [R0+URZ], R2 ;  /* 0x00000002000075a7 */ /* 0x0022a400080011ff */
[----:B--2---:R-:W-:Y:S05]  /*2c10*/  @!P0 NANOSLEEP.SYNCS 0x989680 ;  /* 0x009896800000895d */ /* 0x004fea0003900000 */
[----:B------:R-:W2:Y:S02]  /*2c20*/  @!P0 SYNCS.PHASECHK.TRANS64 P0, [R0+URZ], R2 ;  /* 0x00000002000085a7 */ /* 0x000ea400080010ff */
[----:B--2---:R-:W-:Y:S05]  /*2c30*/  @P0 EXIT ;  /* 0x000000000000094d */ /* 0x004fea0003800000 */
[----:B------:R-:W-:Y:S05]  /*2c40*/  BRA `(.L_x_48) ;  /* 0xfffffffc00ec7947 */ /* 0x000fea000383ffff */
.L_x_22:
[----:B------:R-:W-:-:S04]  /*2c50*/  UISETP.NE.AND UP0, UPT, UR52, URZ, UPT ;  /* 0x000000ff3400728c */ /* 0x000fc8000bf05270 */
[----:B------:R-:W-:-:S09]  /*2c60*/  UISETP.NE.OR UP0, UPT, UR17, 0x1, UP0 ;  /* 0x000000011100788c */ /* 0x000fd20008705670 */
[----:B------:R-:W-:Y:S05]  /*2c70*/  BRA.U UP0, `(.L_x_49) ;  /* 0x0000000500487547 */ /* 0x000fea000b800000 */
[----:B------:R-:W-:Y:S01]  /*2c80*/  ISETP.GE.U32.AND P2, PT, R0, 0x8, PT ;  /* 0x000000080000780c */ /* 0x000fe20003f46070 */
[----:B------:R-:W-:Y:S01]  /*2c90*/  IMAD.MOV.U32 R12, RZ, RZ, 0x1 ;  /* 0x00000001ff0c7424 */ /* 0x000fe200078e00ff */
[----:B------:R-:W-:Y:S02]  /*2ca0*/  CS2R R10, SRZ ;  /* 0x00000000000a7805 */ /* 0x000fe4000001ff00 */
[----:B------:R-:W-:Y:S01]  /*2cb0*/  CS2R R8, SRZ ;  /* 0x0000000000087805 */ /* 0x000fe2000001ff00 */
[----:B------:R-:W-:Y:S01]  /*2cc0*/  UMOV UR6, 0x400 ;  /* 0x0000040000067882 */ /* 0x000fe20000000000 */
[----:B------:R-:W-:Y:S01]  /*2cd0*/  UMOV UR5, URZ ;  /* 0x000000ff00057c82 */ /* 0x000fe20008000000 */
[----:B------:R-:W-:-:S12]  /*2ce0*/  ULEA UR6, UR52, UR6, 0x18 ;  /* 0x0000000634067291 */ /* 0x000fd8000f8ec0ff */
.L_x_53:
[----:B------:R-:W-:Y:S02]  /*2cf0*/  LEA R2, R8, UR6, 0x3 ;  /* 0x0000000608027c11 */ /* 0x000fe4000f8e18ff */
[----:B------:R-:W-:-:S03]  /*2d00*/  SHF.L.U32 R4, R9, 0x1f, RZ ;  /* 0x0000001f09047819 */ /* 0x000fc600000006ff */
[----:B------:R-:W-:Y:S01]  /*2d10*/  VIADD R5, R2, 0xc0 ;  /* 0x000000c002057836 */ /* 0x000fe20000000000 */
[----:B------:R-:W2:Y:S02]  /*2d20*/  SYNCS.PHASECHK.TRANS64.TRYWAIT P0, [R2+URZ+0xb0], R4 ;  /* 0x0000b004020075a7 */ /* 0x000ea400080011ff */
[----:B--2---:R-:W-:Y:S05]  /*2d30*/  @!P0 BRA `(.L_x_50) ;  /* 0x0000009800108947 */ /* 0x004fea0003800000 */
.L_x_191:
[----:B------:R-:W-:Y:S01]  /*2d40*/  ULEA UR4, UR5, UR6, 0x3 ;  /* 0x0000000605047291 */ /* 0x000fe2000f8e18ff */
[----:B--2---:R-:W-:Y:S01]  /*2d50*/  PRMT R2, RZ, 0x654, R5 ;  /* 0x00000654ff027816 */ /* 0x004fe20000000005 */
[----:B------:R-:W-:Y:S01]  /*2d60*/  @!P2 IMAD.MOV.U32 R4, RZ, RZ, 0x10 ;  /* 0x00000010ff04a424 */ /* 0x000fe200078e00ff */
[----:B------:R-:W-:Y:S01]  /*2d70*/  SHF.L.U32 R5, R12, 0x1f, RZ ;  /* 0x0000001f0c057819 */ /* 0x000fe200000006ff */
[----:B------:R-:W-:Y:S01]  /*2d80*/  UIADD3 UR7, UPT, UPT, UR4, 0x70, URZ ;  /* 0x0000007004077890 */ /* 0x000fe2000fffe0ff */
[----:B------:R2:W-:Y:S05]  /*2d90*/  SYNCS.ARRIVE.TRANS64.RED.A1T0 RZ, [R2+URZ], RZ ;  /* 0x000000ff02ff79a7 */ /* 0x0005ea00081004ff */
[----:B------:R-:W-:Y:S01]  /*2da0*/  IMAD.U32 R6, RZ, RZ, UR7 ;  /* 0x00000007ff067e24 */ /* 0x000fe2000f8e00ff */
[----:B------:R-:W3:Y:S04]  /*2db0*/  SYNCS.PHASECHK.TRANS64.TRYWAIT P0, [UR4+0x80], R5 ;  /* 0x00008005ff0075a7 */ /* 0x000ee80008001104 */
[----:B------:R-:W-:Y:S01]  /*2dc0*/  PRMT R6, R0, 0x654, R6 ;  /* 0x0000065400067816 */ /* 0x000fe20000000006 */
[----:B--23--:R-:W-:Y:S06]  /*2dd0*/  @!P0 BRA `(.L_x_51) ;  /* 0x0000009400fc8947 */ /* 0x00cfec0003800000 */
.L_x_193:
[----:B------:R-:W-:Y:S01]  /*2de0*/  ULEA UR8, UR5, UR6, 0x4 ;  /* 0x0000000605087291 */ /* 0x000fe2000f8e20ff */
[----:B------:R-:W-:Y:S01]  /*2df0*/  SEL R3, R6, R3, !P2 ;  /* 0x0000000306037207 */ /* 0x000fe20005000000 */
[----:B------:R-:W-:Y:S01]  /*2e00*/  UIADD3 UR9, UPT, UPT, UR4, 0x70, URZ ;  /* 0x0000007004097890 */ /* 0x000fe2000fffe0ff */
[----:B--2---:R-:W-:Y:S01]  /*2e10*/  LEA R2, R11, UR6, 0x3 ;  /* 0x000000060b027c11 */ /* 0x004fe2000f8e18ff */
[----:B------:R-:W-:Y:S01]  /*2e20*/  UIADD3 UR8, UPT, UPT, UR8, 0xe0, URZ ;  /* 0x000000e008087890 */ /* 0x000fe2000fffe0ff */
[----:B------:R2:W-:Y:S01]  /*2e30*/  @!P2 SYNCS.ARRIVE.TRANS64.RED RZ, [R3+URZ], R4 ;  /* 0x0000000403ffa9a7 */ /* 0x0005e200080004ff */
[----:B------:R-:W-:Y:S01]  /*2e40*/  UIADD3 UR4, UPT, UPT, UR5, 0x1, URZ ;  /* 0x0000000105047890 */ /* 0x000fe2000fffe0ff */
[----:B------:R-:W-:-:S03]  /*2e50*/  VIADD R8, R8, 0x1 ;  /* 0x0000000108087836 */ /* 0x000fc60000000000 */
[----:B------:R-:W-:Y:S02]  /*2e60*/  UISETP.NE.AND UP0, UPT, UR4, 0x2, UPT ;  /* 0x000000020400788c */ /* 0x000fe4000bf05270 */
[----:B------:R-:W-:Y:S01]  /*2e70*/  ISETP.NE.AND P0, PT, R8, 0x2, PT ;  /* 0x000000020800780c */ /* 0x000fe20003f05270 */
[----:B------:R-:W-:Y:S06]  /*2e80*/  UGETNEXTWORKID.BROADCAST [UR8], [UR9] ;  /* 0x00000000080073ca */ /* 0x000fec0008000100 */
[----:B------:R-:W-:Y:S02]  /*2e90*/  USEL UR7, URZ, 0x1, UP0 ;  /* 0x00000001ff077887 */ /* 0x000fe40008000000 */
[----:B------:R-:W-:-:S04]  /*2ea0*/  USEL UR5, UR4, URZ, UP0 ;  /* 0x000000ff04057287 */ /* 0x000fc80008000000 */
[----:B------:R-:W-:Y:S02]  /*2eb0*/  LOP3.LUT R12, R12, UR7, RZ, 0x3c, !PT ;  /* 0x000000070c0c7c12 */ /* 0x000fe4000f8e3cff */
[----:B--2---:R-:W-:-:S04]  /*2ec0*/  SHF.L.U32 R4, R10, 0x1f, RZ ;  /* 0x0000001f0a047819 */ /* 0x004fc800000006ff */
[----:B------:R-:W2:Y:S02]  /*2ed0*/  SYNCS.PHASECHK.TRANS64.TRYWAIT P1, [R2+URZ+0x70], R4 ;  /* 0x00007004020075a7 */ /* 0x000ea400080211ff */
[----:B--2---:R-:W-:Y:S05]  /*2ee0*/  @!P1 BRA `(.L_x_52) ;  /* 0x0000009400d09947 */ /* 0x004fea0003800000 */
.L_x_194:
[C---:B--2---:R-:W-:Y:S01]  /*2ef0*/  LEA R4, R11.reuse, UR6, 0x4 ;  /* 0x000000060b047c11 */ /* 0x044fe2000f8e20ff */
[----:B------:R-:W-:Y:S01]  /*2f00*/  VIADD R2, R2, 0x80 ;  /* 0x0000008002027836 */ /* 0x000fe20000000000 */
[----:B------:R-:W-:Y:S01]  /*2f10*/  SEL R8, R8, RZ, P0 ;  /* 0x000000ff08087207 */ /* 0x000fe20000000000 */
[----:B------:R-:W-:-:S03]  /*2f20*/  VIADD R11, R11, 0x1 ;  /* 0x000000010b0b7836 */ /* 0x000fc60000000000 */
[----:B------:R-:W2:Y:S01]  /*2f30*/  LDS.128 R4, [R4+0xe0] ;  /* 0x0000e00004047984 */ /* 0x000ea20000000c00 */
[----:B------:R-:W-:Y:S02]  /*2f40*/  PRMT R2, RZ, 0x654, R2 ;  /* 0x00000654ff027816 */ /* 0x000fe40000000002 */
[C---:B------:R-:W-:Y:S01]  /*2f50*/  ISETP.NE.AND P1, PT, R11.reuse, 0x2, PT ;  /* 0x000000020b00780c */ /* 0x040fe20003f25270 */
[----:B------:R-:W-:Y:S01]  /*2f60*/  @!PT LDS RZ, [RZ] ;  /* 0x00000000fffff984 */ /* 0x000fe20000000800 */
[----:B------:R-:W-:Y:S01]  /*2f70*/  @!PT LDS RZ, [RZ] ;  /* 0x00000000fffff984 */ /* 0x000fe20000000800 */
[----:B------:R-:W-:Y:S01]  /*2f80*/  @!PT LDS RZ, [RZ] ;  /* 0x00000000fffff984 */ /* 0x000fe20000000800 */
[----:B------:R-:W-:Y:S01]  /*2f90*/  @!PT LDS RZ, [RZ] ;  /* 0x00000000fffff984 */ /* 0x000fe20000000800 */
[----:B------:R3:W-:Y:S06]  /*2fa0*/  MEMBAR.ALL.CTA ;  /* 0x0000000000007992 */ /* 0x0007ec0000008000 */
[----:B---3--:R-:W3:Y:S01]  /*2fb0*/  FENCE.VIEW.ASYNC.S ;  /* 0x00000000000073c6 */ /* 0x008ee20000000000 */
[----:B------:R-:W-:Y:S01]  /*2fc0*/  SEL R11, R11, RZ, P1 ;  /* 0x000000ff0b0b7207 */ /* 0x000fe20000800000 */
[----:B---3--:R3:W-:Y:S01]  /*2fd0*/  SYNCS.ARRIVE.TRANS64.RED.A1T0 RZ, [R2+URZ], RZ ;  /* 0x000000ff02ff79a7 */ /* 0x0087e200081004ff */
[----:B--2---:R-:W-:-:S02]  /*2fe0*/  LOP3.LUT P3, RZ, R6, 0x1, RZ, 0xc0, !PT ;  /* 0x0000000106ff7812 */ /* 0x004fc4000786c0ff */
[----:B------:R-:W-:-:S04]  /*2ff0*/  SEL R4, RZ, 0x1, P1 ;  /* 0x00000001ff047807 */ /* 0x000fc80000800000 */
[----:B------:R-:W-:Y:S02]  /*3000*/  LOP3.LUT R10, R10, R4, RZ, 0x3c, !PT ;  /* 0x000000040a0a7212 */ /* 0x000fe400078e3cff */
[----:B---3--:R-:W-:-:S04]  /*3010*/  SEL R2, RZ, 0x1, P0 ;  /* 0x00000001ff027807 */ /* 0x008fc80000000000 */
[----:B------:R-:W-:Y:S01]  /*3020*/  LOP3.LUT R9, R9, R2, RZ, 0x3c, !PT ;  /* 0x0000000209097212 */ /* 0x000fe200078e3cff */
[----:B------:R-:W-:Y:S06]  /*3030*/  @P3 BRA `(.L_x_53) ;  /* 0xfffffffc002c3947 */ /* 0x000fec000383ffff */
[----:B------:R-:W-:Y:S01]  /*3040*/  ULEA UR4, UR5, UR6, 0x3 ;  /* 0x0000000605047291 */ /* 0x000fe2000f8e18ff */
[----:B------:R-:W-:-:S08]  /*3050*/  SHF.L.U32 R2, R12, 0x1f, RZ ;  /* 0x0000001f0c027819 */ /* 0x000fd000000006ff */
[----:B------:R-:W2:Y:S02]  /*3060*/  SYNCS.PHASECHK.TRANS64 P0, [UR4+0x80], R2 ;  /* 0x00008002ff0075a7 */ /* 0x000ea40008001004 */
[----:B--2---:R-:W-:Y:S05]  /*3070*/  @P0 BRA `(.L_x_54) ;  /* 0x0000000000080947 */ /* 0x004fea0003800000 */
[----:B------:R-:W2:Y:S02]  /*3080*/  SYNCS.PHASECHK.TRANS64.TRYWAIT P0, [UR4+0x80], R2 ;  /* 0x00008002ff0075a7 */ /* 0x000ea40008001104 */
[----:B--2---:R-:W-:Y:S05]  /*3090*/  @!P0 BRA `(.L_x_55) ;  /* 0x0000009400788947 */ /* 0x004fea0003800000 */
.L_x_54:
[----:B------:R-:W-:-:S04]  /*30a0*/  UIADD3 UR7, UPT, UPT, UR5, 0x1, URZ ;  /* 0x0000000105077890 */ /* 0x000fc8000fffe0ff */
[----:B------:R-:W-:-:S04]  /*30b0*/  UISETP.NE.AND UP0, UPT, UR7, 0x2, UPT ;  /* 0x000000020700788c */ /* 0x000fc8000bf05270 */
[----:B------:R-:W-:Y:S02]  /*30c0*/  USEL UR8, URZ, 0x1, UP0 ;  /* 0x00000001ff087887 */ /* 0x000fe40008000000 */
[----:B------:R-:W-:-:S04]  /*30d0*/  USEL UR7, UR7, URZ, UP0 ;  /* 0x000000ff07077287 */ /* 0x000fc80008000000 */
[----:B------:R-:W-:Y:S01]  /*30e0*/  ULEA UR7, UR7, UR6, 0x3 ;  /* 0x0000000607077291 */ /* 0x000fe2000f8e18ff */
[----:B--2---:R-:W-:-:S04]  /*30f0*/  LOP3.LUT R2, R12, UR8, RZ, 0x3c, !PT ;  /* 0x000000080c027c12 */ /* 0x004fc8000f8e3cff */
[----:B------:R-:W-:-:S04]  /*3100*/  SHF.L.U32 R0, R2, 0x1f, RZ ;  /* 0x0000001f02007819 */ /* 0x000fc800000006ff */
[----:B------:R-:W2:Y:S02]  /*3110*/  SYNCS.PHASECHK.TRANS64 P0, [UR7+0x80], R0 ;  /* 0x00008000ff0075a7 */ /* 0x000ea40008001007 */
[----:B-12---:R-:W-:Y:S05]  /*3120*/  @P0 EXIT ;  /* 0x000000000000094d */ /* 0x006fea0003800000 */
[----:B------:R-:W-:Y:S02]  /*3130*/  SHF.L.U32 R2, R2, 0x1f, RZ ;  /* 0x0000001f02027819 */ /* 0x000fe400000006ff */
[----:B------:R-:W-:-:S07]  /*3140*/  MOV R0, UR7 ;  /* 0x0000000700007c02 */ /* 0x000fce0008000f00 */
.L_x_56:
[----:B-1----:R1:W2:Y:S02]  /*3150*/  SYNCS.PHASECHK.TRANS64.TRYWAIT P0, [R0+URZ+0x80], R2 ;  /* 0x00008002000075a7 */ /* 0x0022a400080011ff */
[----:B--2---:R-:W-:Y:S05]  /*3160*/  @!P0 NANOSLEEP.SYNCS 0x989680 ;  /* 0x009896800000895d */ /* 0x004fea0003900000 */
[----:B------:R-:W2:Y:S02]  /*3170*/  @!P0 SYNCS.PHASECHK.TRANS64 P0, [R0+URZ+0x80], R2 ;  /* 0x00008002000085a7 */ /* 0x000ea400080010ff */
[----:B--2---:R-:W-:Y:S05]  /*3180*/  @P0 EXIT ;  /* 0x000000000000094d */ /* 0x004fea0003800000 */
[----:B------:R-:W-:Y:S05]  /*3190*/  BRA `(.L_x_56) ;  /* 0xfffffffc00ec7947 */ /* 0x000fea000383ffff */
.L_x_49:
[----:B------:R-:W-:Y:S05]  /*31a0*/  BRA.U UP5, `(.L_x_57) ;  /* 0x0000001505007547 */ /* 0x000fea000b800000 */
[----:B------:R-:W-:Y:S01]  /*31b0*/  UMOV UR4, 0x40 ;  /* 0x0000004000047882 */ /* 0x000fe20000000000 */
[----:B------:R-:W-:Y:S01]  /*31c0*/  NOP ;  /* 0x0000000000007918 */ /* 0x000fe20000000000 */
[----:B------:R-:W-:Y:S01]  /*31d0*/  ULEA UR5, UR52, UR4, 0x18 ;  /* 0x0000000434057291 */ /* 0x000fe2000f8ec0ff */
[----:B------:R-:W-:Y:S02]  /*31e0*/  UMOV UR6, 0x400 ;  /* 0x0000040000067882 */ /* 0x000fe40000000000 */
[----:B------:R-:W-:-:S06]  /*31f0*/  ULEA UR6, UR52, UR6, 0x18 ;  /* 0x0000000634067291 */ /* 0x000fcc000f8ec0ff */
[----:B------:R-:W2:Y:S02]  /*3200*/  LDS.U8 R0, [UR5+0x1c] ;  /* 0x00001c05ff007984 */ /* 0x000ea40008000000 */
[----:B--2---:R-:W-:-:S13]  /*3210*/  ISETP.NE.AND P0, PT, R0, RZ, PT ;  /* 0x000000ff0000720c */ /* 0x004fda0003f05270 */
[----:B------:R-:W-:Y:S05]  /*3220*/  @P0 BRA `(.L_x_58) ;  /* 0x0000000400080947 */ /* 0x000fea0003800000 */
[----:B------:R-:W-:Y:S02]  /*3230*/  UISETP.NE.U32.AND UP1, UPT, UR68, 0x1, UPT ;  /* 0x000000014400788c */ /* 0x000fe4000bf25070 */
[----:B------:R-:W-:-:S07]  /*3240*/  UIADD3 UR7, UPT, UPT, UR5, 0x8, URZ ;  /* 0x0000000805077890 */ /* 0x000fce000fffe0ff */
[----:B------:R-:W-:Y:S05]  /*3250*/  BRA.U !UP1, `(.L_x_59) ;  /* 0x00000001099c7547 */ /* 0x000fea000b800000 */
[----:B------:R-:W-:Y:S01]  /*3260*/  ELECT P0, URZ, PT ;  /* 0x0000000000ff782f */ /* 0x000fe20003800000 */
[----:B------:R-:W-:-:S12]  /*3270*/  BSSY B0, `(.L_x_59) ;  /* 0x0000025000007945 */ /* 0x000fd80003800000 */
[----:B------:R-:W-:Y:S05]  /*3280*/  @!P0 BRA `(.L_x_60) ;  /* 0x00000000008c8947 */ /* 0x000fea0003800000 */
[----:B------:R-:W-:-:S05]  /*3290*/  UMOV UR4, 0x10 ;  /* 0x0000001000047882 */ /* 0x000fca0000000000 */
[----:B------:R-:W-:Y:S04]  /*32a0*/  DEPBAR.LE SB2, 0x36 ;  /* 0x0000ad800000791a */ /* 0x000fe80000000000 */
[----:B------:R-:W2:Y:S02]  /*32b0*/  UTCATOMSWS.2CTA.FIND_AND_SET.ALIGN UP0, UR4, UR4 ;  /* 0x00000004000475e3 */ /* 0x000ea40008200800 */
[----:B--2---:R-:W-:Y:S01]  /*32c0*/  MOV R10, UR4 ;  /* 0x00000004000a7c02 */ /* 0x004fe20008000f00 */
[----:B------:R-:W-:Y:S06]  /*32d0*/  BRA.U UP0, `(.L_x_61) ;  /* 0x0000000100187547 */ /* 0x000fec000b800000 */
.L_x_62:
[----:B------:R-:W-:Y:S05]  /*32e0*/  NANOSLEEP 0x64 ;  /* 0x000000640000795d */ /* 0x000fea0003800000 */
[----:B------:R-:W-:-:S05]  /*32f0*/  UMOV UR4, 0x10 ;  /* 0x0000001000047882 */ /* 0x000fca0000000000 */
[----:B------:R-:W-:Y:S04]  /*3300*/  DEPBAR.LE SB2, 0x36 ;  /* 0x0000ad800000791a */ /* 0x000fe80000000000 */
[----:B------:R-:W2:Y:S02]  /*3310*/  UTCATOMSWS.2CTA.FIND_AND_SET.ALIGN UP0, UR4, UR4 ;  /* 0x00000004000475e3 */ /* 0x000ea40008200800 */
[----:B--2---:R-:W-:Y:S01]  /*3320*/  MOV R10, UR4 ;  /* 0x00000004000a7c02 */ /* 0x004fe20008000f00 */
[----:B------:R-:W-:Y:S05]  /*3330*/  BRA.U !UP0, `(.L_x_62) ;  /* 0xfffffffd08e87547 */ /* 0x000fea000b83ffff */
.L_x_61:
[----:B------:R-:W2:Y:S01]  /*3340*/  LDS R6, [UR5+0x10] ;  /* 0x00001005ff067984 */ /* 0x000ea20008000800 */
[----:B------:R-:W-:Y:S01]  /*3350*/  IMAD.U32 R0, RZ, RZ, UR6 ;  /* 0x00000006ff007e24 */ /* 0x000fe2000f8e00ff */
[----:B------:R-:W-:-:S03]  /*3360*/  MOV R4, UR69 ;  /* 0x0000004500047c02 */ /* 0x000fc60008000f00 */
[----:B------:R-:W-:Y:S01]  /*3370*/  VIADD R0, R0, 0x100 ;  /* 0x0000010000007836 */ /* 0x000fe20000000000 */
[----:B--2---:R-:W-:-:S04]  /*3380*/  SHF.L.U32 R6, R6, 0x1f, RZ ;  /* 0x0000001f06067819 */ /* 0x004fc800000006ff */
[----:B------:R-:W2:Y:S02]  /*3390*/  SYNCS.PHASECHK.TRANS64.TRYWAIT P0, [UR5+0x8], R6 ;  /* 0x00000806ff0075a7 */ /* 0x000ea40008001105 */
[----:B--2---:R-:W-:Y:S05]  /*33a0*/  @P0 BRA `(.L_x_63) ;  /* 0x0000000000080947 */ /* 0x004fea0003800000 */
[----:B------:R-:W2:Y:S02]  /*33b0*/  SYNCS.PHASECHK.TRANS64.TRYWAIT P0, [UR5+0x8], R6 ;  /* 0x00000806ff0075a7 */ /* 0x000ea40008001105 */
[----:B--2---:R-:W-:Y:S05]  /*33c0*/  @!P0 BRA `(.L_x_64) ;  /* 0x0000009000c48947 */ /* 0x004fea0003800000 */
.L_x_63:
[----:B------:R-:W-:Y:S01]  /*33d0*/  PRMT R4, R4, 0x654, R0 ;  /* 0x0000065404047816 */ /* 0x000fe20000000000 */
[----:B------:R-:W-:Y:S01]  /*33e0*/  HFMA2 R0, -RZ, RZ, 0, 5.9604644775390625e-08 ;  /* 0x00000001ff007431 */ /* 0x000fe200000001ff */
[----:B------:R-:W-:Y:S01]  /*33f0*/  UPRMT UR4, UR69, 0x654, UR7 ;  /* 0x0000065445047896 */ /* 0x000fe20008000007 */
[----:B------:R-:W-:Y:S02]  /*3400*/  IMAD.MOV.U32 R8, RZ, RZ, 0xffff ;  /* 0x0000ffffff087424 */ /* 0x000fe400078e00ff */
[----:B--2---:R-:W-:Y:S02]  /*3410*/  IMAD.MOV.U32 R6, RZ, RZ, 0x4 ;  /* 0x00000004ff067424 */ /* 0x004fe400078e00ff */
[----:B------:R-:W-:Y:S01]  /*3420*/  IMAD.SHL.U32 R9, R10, 0x20, RZ ;  /* 0x000000200a097824 */ /* 0x000fe200078e00ff */
[----:B------:R-:W-:Y:S02]  /*3430*/  MOV R5, UR4 ;  /* 0x0000000400057c02 */ /* 0x000fe40008000f00 */
[-C--:B------:R-:W-:Y:S01]  /*3440*/  SHF.L.U32 R8, R8, R10.reuse, RZ ;  /* 0x0000000a08087219 */ /* 0x080fe200000006ff */
[----:B------:R2:W-:Y:S01]  /*3450*/  SYNCS.ARRIVE.TRANS64.RED RZ, [UR4], R6 ;  /* 0x00000006ffff79a7 */ /* 0x0005e20008000404 */
[----:B------:R-:W-:Y:S01]  /*3460*/  SHF.L.U32 R7, R0, R10, RZ ;  /* 0x0000000a00077219 */ /* 0x000fe200000006ff */
[----:B------:R2:W-:Y:S04]  /*3470*/  STS [UR6+0x100], R9 ;  /* 0x00010009ff007988 */ /* 0x0005e80008000806 */
[----:B------:R2:W-:Y:S04]  /*3480*/  STAS [R4.64], R10 ;  /* 0x0000000a04007dbd */ /* 0x0005e8000c0008ff */
[----:B------:R2:W-:Y:S04]  /*3490*/  ATOMS.OR RZ, [UR5+0x14], R8 ;  /* 0x00001408ffff798c */ /* 0x0005e8000b000005 */
[----:B------:R2:W-:Y:S04]  /*34a0*/  ATOMS.OR RZ, [UR5+0x18], R7 ;  /* 0x00001807ffff798c */ /* 0x0005e8000b000005 */
[----:B------:R2:W-:Y:S02]  /*34b0*/  ATOMS.XOR RZ, [UR5+0x10], R0 ;  /* 0x00001000ffff798c */ /* 0x0005e4000b800005 */
.L_x_60:
[----:B-1----:R-:W-:Y:S05]  /*34c0*/  BSYNC B0 ;  /* 0x0000000000007941 */ /* 0x002fea0003800000 */
.L_x_59:
[----:B------:R-:W-:Y:S05]  /*34d0*/  BRA.U UP1, `(.L_x_65) ;  /* 0x00000001016c7547 */ /* 0x000fea000b800000 */
[----:B------:R-:W-:-:S03]  /*34e0*/  UMOV UR4, 0xffffffff ;  /* 0xffffffff00047882 */ /* 0x000fc60000000000 */
[----:B------:R-:W-:Y:S05]  /*34f0*/  BRA.DIV UR4, `(.L_x_66) ;  /* 0x0000009204907947 */ /* 0x000fea000b800000 */
[----:B------:R-:W-:-:S13]  /*3500*/  ELECT P6, URZ, PT ;  /* 0x0000000000ff782f */ /* 0x000fda00038c0000 */
.L_x_198:
[----:B------:R-:W-:Y:S05]  /*3510*/  @!P6 BRA `(.L_x_65) ;  /* 0x00000000005ce947 */ /* 0x000fea0003800000 */
[----:B--2---:R-:W2:Y:S02]  /*3520*/  LDS R4, [UR5+0x10] ;  /* 0x00001005ff047984 */ /* 0x004ea40008000800 */
[----:B--2---:R-:W-:-:S04]  /*3530*/  SHF.L.U32 R4, R4, 0x1f, RZ ;  /* 0x0000001f04047819 */ /* 0x004fc800000006ff */
[----:B------:R-:W2:Y:S02]  /*3540*/  SYNCS.PHASECHK.TRANS64.TRYWAIT P0, [UR5+0x8], R4 ;  /* 0x00000804ff0075a7 */ /* 0x000ea40008001105 */
[----:B--2---:R-:W-:Y:S05]  /*3550*/  @P0 BRA `(.L_x_67) ;  /* 0x0000000000080947 */ /* 0x004fea0003800000 */
[----:B------:R-:W2:Y:S02]  /*3560*/  SYNCS.PHASECHK.TRANS64.TRYWAIT P0, [UR5+0x8], R4 ;  /* 0x00000804ff0075a7 */ /* 0x000ea40008001105 */
[----:B--2---:R-:W-:Y:S05]  /*3570*/  @!P0 BRA `(.L_x_68) ;  /* 0x0000009000908947 */ /* 0x004fea0003800000 */
.L_x_67:
[----:B------:R-:W3:Y:S01]  /*3580*/  LDS R6, [UR6+0x100] ;  /* 0x00010006ff067984 */ /* 0x000ee20008000800 */
[----:B--2---:R-:W-:Y:S02]  /*3590*/  HFMA2 R0, -RZ, RZ, 0, 5.9604644775390625e-08 ;  /* 0x00000001ff007431 */ /* 0x004fe400000001ff */
[----:B------:R-:W-:Y:S01]  /*35a0*/  IMAD.MOV.U32 R4, RZ, RZ, 0xffff ;  /* 0x0000ffffff047424 */ /* 0x000fe200078e00ff */
[----:B------:R-:W-:Y:S01]  /*35b0*/  UPRMT UR4, UR69, 0x654, UR7 ;  /* 0x0000065445047896 */ /* 0x000fe20008000007 */
[----:B---3--:R-:W-:-:S03]  /*35c0*/  IMAD.SHL.U32 R5, R6, 0x20, RZ ;  /* 0x0000002006057824 */ /* 0x008fc600078e00ff */
[-C--:B------:R-:W-:Y:S02]  /*35d0*/  SHF.L.U32 R4, R4, R6.reuse, RZ ;  /* 0x0000000604047219 */ /* 0x080fe400000006ff */
[----:B------:R-:W-:Y:S01]  /*35e0*/  SHF.L.U32 R6, R0, R6, RZ ;  /* 0x0000000600067219 */ /* 0x000fe200000006ff */
[----:B------:R3:W-:Y:S04]  /*35f0*/  STS [UR6+0x100], R5 ;  /* 0x00010005ff007988 */ /* 0x0007e80008000806 */
[----:B------:R3:W-:Y:S04]  /*3600*/  ATOMS.OR RZ, [UR5+0x14], R4 ;  /* 0x00001404ffff798c */ /* 0x0007e8000b000005 */
[----:B------:R3:W-:Y:S01]  /*3610*/  ATOMS.OR RZ, [UR5+0x18], R6 ;  /* 0x00001806ffff798c */ /* 0x0007e2000b000005 */
[----:B------:R-:W-:Y:S03]  /*3620*/  SYNCS.ARRIVE.TRANS64.RED.A1T0 RZ, [UR4], RZ ;  /* 0x000000ffffff79a7 */ /* 0x000fe60008100404 */
[----:B------:R3:W-:Y:S01]  /*3630*/  ATOMS.XOR RZ, [UR5+0x10], R0 ;  /* 0x00001000ffff798c */ /* 0x0007e2000b800005 */
[----:B------:R-:W-:Y:S05]  /*3640*/  BRA `(.L_x_65) ;  /* 0x0000000000107947 */ /* 0x000fea0003800000 */
.L_x_58:
[----:B------:R-:W-:Y:S02]  /*3650*/  MOV R0, 0xffffffff ;  /* 0xffffffff00007802 */ /* 0x000fe40000000f00 */
[----:B------:R-:W-:-:S03]  /*3660*/  MOV R4, 0x3690 ;  /* 0x0000369000047802 */ /* 0x000fc60000000f00 */
[----:B------:R2:W-:Y:S04]  /*3670*/  STS [UR6+0x100], R0 ;  /* 0x00010000ff007988 */ /* 0x0005e80008000806 */
[----:B-12--5:R-:W-:Y:S05]  /*3680*/  CALL.REL.NOINC `($__internal_1_$__cuda_sm10x_tcgen05_guardrail_trap_phase_invalid_during_alloc) ;  /* 0x0000009800e47944 */ /* 0x026fea0003c00000 */
.L_x_65:
[----:B------:R-:W-:Y:S05]  /*3690*/  WARPSYNC.ALL ;  /* 0x0000000000007948 */ /* 0x000fea0003800000 */
[----:B------:R-:W4:Y:S01]  /*36a0*/  S2UR UR4, SR_CgaCtaId ;  /* 0x00000000000479c3 */ /* 0x000f220000008800 */
[----:B------:R-:W-:Y:S01]  /*36b0*/  UMOV UR41, 0x400 ;  /* 0x0000040000297882 */ /* 0x000fe20000000000 */
[----:B------:R-:W-:-:S06]  /*36c0*/  NOP ;  /* 0x0000000000007918 */ /* 0x000fcc0000000000 */
[----:B------:R-:W-:Y:S06]  /*36d0*/  BAR.ARV 0x6, 0xa0 ;  /* 0x0182800000007b1d */ /* 0x000fec0000002000 */
[----:B------:R-:W1:Y:S01]  /*36e0*/  LDCU UR6, c[0x0][0x38c] ;  /* 0x00007180ff0677ac */ /* 0x000e620008000800 */
[----:B------:R-:W-:Y:S01]  /*36f0*/  LOP3.LUT R3, R3, 0xffff, RZ, 0xc0, !PT ;  /* 0x0000ffff03037812 */ /* 0x000fe200078ec0ff */
[----:B--2---:R-:W-:Y:S01]  /*3700*/  IMAD.MOV.U32 R9, RZ, RZ, 0x1 ;  /* 0x00000001ff097424 */ /* 0x004fe200078e00ff */
[----:B------:R-:W-:Y:S01]  /*3710*/  LOP3.LUT R2, R2, 0xffff, RZ, 0xc0, !PT ;  /* 0x0000ffff02027812 */ /* 0x000fe200078ec0ff */
[----:B------:R-:W-:Y:S01]  /*3720*/  IMAD.MOV.U32 R8, RZ, RZ, RZ ;  /* 0x000000ffff087224 */ /* 0x000fe200078e00ff */
[----:B------:R-:W-:Y:S01]  /*3730*/  R2UR UR43, R3 ;  /* 0x00000000032b72ca */ /* 0x000fe200000e0000 */
[----:B------:R-:W-:Y:S01]  /*3740*/  UMOV UR47, URZ ;  /* 0x000000ff002f7c82 */ /* 0x000fe20008000000 */
[----:B------:R-:W-:-:S02]  /*3750*/  R2UR UR65, R2 ;  /* 0x00000000024172ca */ /* 0x000fc400000e0000 */
[----:B------:R-:W-:Y:S01]  /*3760*/  CS2R R2, SRZ ;  /* 0x0000000000027805 */ /* 0x000fe2000001ff00 */
[----:B------:R-:W-:Y:S01]  /*3770*/  UMOV UR38, URZ ;  /* 0x000000ff00267c82 */ /* 0x000fe20008000000 */
[----:B----4-:R-:W-:Y:S01]  /*3780*/  ULEA UR41, UR4, UR41, 0x18 ;  /* 0x0000002904297291 */ /* 0x010fe2000f8ec0ff */
[----:B------:R-:W-:Y:S01]  /*3790*/  UMOV UR37, URZ ;  /* 0x000000ff00257c82 */ /* 0x000fe20008000000 */
[----:B------:R-:W-:Y:S02]  /*37a0*/  UISETP.NE.AND UP3, UPT, UR68, URZ, UPT ;  /* 0x000000ff4400728c */ /* 0x000fe4000bf65270 */
[----:B------:R-:W-:Y:S02]  /*37b0*/  UIADD3 UR5, UPT, UPT, UR41, 0x10800, URZ ;  /* 0x0001080029057890 */ /* 0x000fe4000fffe0ff */
[----:B------:R-:W-:-:S03]  /*37c0*/  UIADD3 UR4, UPT, UPT, UR41, 0x20800, URZ ;  /* 0x0002080029047890 */ /* 0x000fc6000fffe0ff */
[----:B---3--:R-:W2:Y:S01]  /*37d0*/  LDS R0, [UR41+0x100] ;  /* 0x00010029ff007984 */ /* 0x008ea20008000800 */
[----:B-1----:R-:W-:Y:S02]  /*37e0*/  UIADD3 UR6, UPT, UPT, UR6, 0x3f, URZ ;  /* 0x0000003f06067890 */ /* 0x002fe4000fffe0ff */
[----:B------:R-:W-:Y:S02]  /*37f0*/  USHF.R.U32.HI UR5, URZ, 0x4, UR5 ;  /* 0x00000004ff057899 */ /* 0x000fe40008011605 */
[----:B------:R-:W-:Y:S02]  /*3800*/  USHF.R.S32.HI UR64, URZ, 0x1f, UR6 ;  /* 0x0000001fff407899 */ /* 0x000fe40008011406 */
[----:B------:R-:W-:Y:S02]  /*3810*/  USHF.R.U32.HI UR4, URZ, 0x4, UR4 ;  /* 0x00000004ff047899 */ /* 0x000fe40008011604 */
[----:B------:R-:W-:Y:S02]  /*3820*/  ULEA.HI UR64, UR64, UR6, URZ, 0x6 ;  /* 0x0000000640407291 */ /* 0x000fe4000f8f30ff */
[----:B------:R-:W-:-:S02]  /*3830*/  ULOP3.LUT UR5, UR5, 0x3fff, URZ, 0xc0, !UPT ;  /* 0x00003fff05057892 */ /* 0x000fc4000f8ec0ff */
[----:B------:R-:W-:Y:S02]  /*3840*/  USHF.R.S32.HI UR64, URZ, 0x6, UR64 ;  /* 0x00000006ff407899 */ /* 0x000fe40008011440 */
[----:B------:R-:W-:Y:S02]  /*3850*/  ULOP3.LUT UR45, UR4, 0x3fff, URZ, 0xc0, !UPT ;  /* 0x00003fff042d7892 */ /* 0x000fe4000f8ec0ff */
[----:B------:R-:W-:Y:S01]  /*3860*/  UISETP.LT.AND UP0, UPT, UR64, 0x1, UPT ;  /* 0x000000014000788c */ /* 0x000fe2000bf01270 */
[----:B------:R-:W-:Y:S01]  /*3870*/  UMOV UR62, 0x0 ;  /* 0x00000000003e7882 */ /* 0x000fe20000000000 */
        /* <DEDUP_REMOVED lines=9> */
[----:B------:R-:W-:-:S02]  /*3910*/  ULOP3.LUT UR44, UR5, 0x10000, URZ, 0xfc, !UPT ;  /* 0x00010000052c7892 */ /* 0x000fc4000f8efcff */
[----:B------:R-:W-:Y:S02]  /*3920*/  ULOP3.LUT UR45, UR45, 0x10000, URZ, 0xfc, !UPT ;  /* 0x000100002d2d7892 */ /* 0x000fe4000f8efcff */
[----:B------:R-:W-:Y:S01]  /*3930*/  USEL UR66, UR64, 0x1, !UP0 ;  /* 0x0000000140427887 */ /* 0x000fe2000c000000 */
[----:B------:R-:W-:Y:S01]  /*3940*/  UMOV UR52, 0x0 ;  /* 0x0000000000347882 */ /* 0x000fe20000000000 */
[----:B------:R-:W-:Y:S01]  /*3950*/  UMOV UR53, 0x10400910 ;  /* 0x1040091000357882 */ /* 0x000fe20000000000 */
[----:B------:R-:W-:Y:S01]  /*3960*/  UMOV UR50, 0x0 ;  /* 0x0000000000327882 */ /* 0x000fe20000000000 */
[----:B------:R-:W-:Y:S01]  /*3970*/  UMOV UR51, 0x10400910 ;  /* 0x1040091000337882 */ /* 0x000fe20000000000 */
[----:B------:R-:W-:Y:S01]  /*3980*/  UMOV UR48, 0x0 ;  /* 0x0000000000307882 */ /* 0x000fe20000000000 */
[----:B--2---:R-:W-:Y:S01]  /*3990*/  R2UR UR67, R0 ;  /* 0x00000000004372ca */ /* 0x004fe200000e0000 */
[----:B------:R-:W-:-:S14]  /*39a0*/  UMOV UR49, 0x10400910 ;  /* 0x1040091000317882 */ /* 0x000fdc0000000000 */
.L_x_76:
[C---:B------:R-:W-:Y:S02]  /*39b0*/  LEA R0, R8.reuse, UR41, 0x3 ;  /* 0x0000002908007c11 */ /* 0x040fe4000f8e18ff */
[----:B------:R-:W-:Y:S02]  /*39c0*/  SHF.L.U32 R4, R3, 0x1f, RZ ;  /* 0x0000001f03047819 */ /* 0x000fe400000006ff */
[----:B------:R-:W-:Y:S02]  /*39d0*/  LEA R5, R8, UR41, 0x4 ;  /* 0x0000002908057c11 */ /* 0x000fe4000f8e20ff */
[----:B------:R-:W1:Y:S02]  /*39e0*/  SYNCS.PHASECHK.TRANS64.TRYWAIT P0, [R0+URZ+0x70], R4 ;  /* 0x00007004000075a7 */ /* 0x000e6400080011ff */
[----:B-1-3--:R-:W-:Y:S05]  /*39f0*/  @!P0 BRA `(.L_x_69) ;  /* 0x0000008c00888947 */ /* 0x00afea0003800000 */
.L_x_199:
[----:B-1----:R-:W1:Y:S01]  /*3a00*/  LDS.128 R4, [R5+0xe0] ;  /* 0x0000e00005047984 */ /* 0x002e620000000c00 */
[----:B------:R-:W-:Y:S02]  /*3a10*/  VIADD R0, R0, 0x80 ;  /* 0x0000008000007836 */ /* 0x000fe40000000000 */
[----:B------:R-:W-:Y:S01]  /*3a20*/  VIADD R8, R8, 0x1 ;  /* 0x0000000108087836 */ /* 0x000fe20000000000 */
[----:B------:R-:W-:Y:S01]  /*3a30*/  @!PT LDS RZ, [RZ] ;  /* 0x00000000fffff984 */ /* 0x000fe20000000800 */
[----:B------:R-:W-:Y:S01]  /*3a40*/  @!PT LDS RZ, [RZ] ;  /* 0x00000000fffff984 */ /* 0x000fe20000000800 */
[----:B------:R-:W-:Y:S01]  /*3a50*/  @!PT LDS RZ, [RZ] ;  /* 0x00000000fffff984 */ /* 0x000fe20000000800 */
[----:B------:R-:W-:Y:S01]  /*3a60*/  @!PT LDS RZ, [RZ] ;  /* 0x00000000fffff984 */ /* 0x000fe20000000800 */
[----:B------:R2:W-:Y:S06]  /*3a70*/  MEMBAR.ALL.CTA ;  /* 0x0000000000007992 */ /* 0x0005ec0000008000 */
[----:B--2---:R-:W2:Y:S01]  /*3a80*/  FENCE.VIEW.ASYNC.S ;  /* 0x00000000000073c6 */ /* 0x004ea20000000000 */
[----:B------:R-:W-:-:S04]  /*3a90*/  PRMT R0, RZ, 0x654, R0 ;  /* 0x00000654ff007816 */ /* 0x000fc80000000000 */
[----:B--2---:R2:W-:Y:S01]  /*3aa0*/  SYNCS.ARRIVE.TRANS64.RED.A1T0 RZ, [R0+URZ], RZ ;  /* 0x000000ff00ff79a7 */ /* 0x0045e200081004ff */
[----:B-1----:R-:W-:Y:S01]  /*3ab0*/  LOP3.LUT P1, RZ, R6, 0x1, RZ, 0xc0, !PT ;  /* 0x0000000106ff7812 */ /* 0x002fe2000782c0ff */
[----:B--2---:R-:W-:-:S12]  /*3ac0*/  BRA.U UP3, `(.L_x_70) ;  /* 0x0000000503587547 */ /* 0x004fd8000b800000 */
[----:B------:R-:W1:Y:S01]  /*3ad0*/  LDCU UR4, c[0x0][0x38c] ;  /* 0x00007180ff0477ac */ /* 0x000e620008000800 */
[----:B------:R-:W-:Y:S02]  /*3ae0*/  PLOP3.LUT P2, PT, PT, PT, PT, 0x80, 0x8 ;  /* 0x000000000008781c */ /* 0x000fe40003f4f070 */
[----:B------:R-:W-:Y:S01]  /*3af0*/  SHF.L.U32 R4, R9, 0x1f, RZ ;  /* 0x0000001f09047819 */ /* 0x000fe200000006ff */
[----:B------:R-:W-:Y:S02]  /*3b00*/  ULEA UR46, UR47, UR41, 0x3 ;  /* 0x000000292f2e7291 */ /* 0x000fe4000f8e18ff */
[----:B------:R-:W-:Y:S02]  /*3b10*/  ULEA UR36, UR47, UR67, 0x8 ;  /* 0x000000432f247291 */ /* 0x000fe4000f8e40ff */
[----:B-1----:R-:W-:-:S06]  /*3b20*/  UISETP.GE.AND UP0, UPT, UR4, 0x1, UPT ;  /* 0x000000010400788c */ /* 0x002fcc000bf06270 */
[----:B------:R-:W-:-:S05]  /*3b30*/  PLOP3.LUT P0, PT, PT, PT, UP0, 0x80, 0x8 ;  /* 0x000000000008781c */ /* 0x000fca0003f0f008 */
[----:B------:R-:W-:-:S08]  /*3b40*/  @UP0 ULEA UR4, UR38, UR41, 0x3 ;  /* 0x0000002926040291 */ /* 0x000fd0000f8e18ff */
[----:B------:R-:W-:-:S04]  /*3b50*/  @P0 SHF.L.U32 R0, R2, 0x1f, RZ ;  /* 0x0000001f02000819 */ /* 0x000fc800000006ff */
[----:B------:R1:W2:Y:S01]  /*3b60*/  @P0 SYNCS.PHASECHK.TRANS64.TRYWAIT P2, [UR4], R0 ;  /* 0x00000000ff0005a7 */ /* 0x0002a20008041104 */
[----:B------:R-:W3:Y:S02]  /*3b70*/  SYNCS.PHASECHK.TRANS64.TRYWAIT P0, [UR46+0xa0], R4 ;  /* 0x0000a004ff0075a7 */ /* 0x000ee4000800112e */
[----:B-123--:R-:W-:Y:S05]  /*3b80*/  @!P0 BRA `(.L_x_71) ;  /* 0x0000008c00388947 */ /* 0x00efea0003800000 */
.L_x_201:
[----:B------:R-:W-:Y:S01]  /*3b90*/  UMOV UR42, UR37 ;  /* 0x00000025002a7c82 */ /* 0x000fe20008000000 */
[----:B------:R-:W-:Y:S05]  /*3ba0*/  BRA.U !UP0, `(.L_x_72) ;  /* 0x0000000508107547 */ /* 0x000fea000b800000 */
[----:B------:R-:W-:Y:S02]  /*3bb0*/  UIADD3 UR42, UPT, UPT, UR66, UR37, URZ ;  /* 0x00000025422a7290 */ /* 0x000fe4000fffe0ff */
[----:B------:R-:W-:Y:S01]  /*3bc0*/  UPLOP3.LUT UP2, UPT, UPT, UPT, UPT, 0x40, 0x4 ;  /* 0x000000000004789c */ /* 0x000fe20003f4e870 */
[----:B------:R-:W-:Y:S01]  /*3bd0*/  UMOV UR39, UR64 ;  /* 0x0000004000277c82 */ /* 0x000fe20008000000 */
[----:B------:R-:W-:-:S09]  /*3be0*/  UMOV UR5, UR38 ;  /* 0x0000002600057c82 */ /* 0x000fd20008000000 */
.L_x_75:
[----:B------:R-:W-:Y:S01]  /*3bf0*/  ULEA UR7, UR5, UR41, 0x3 ;  /* 0x0000002905077291 */ /* 0x000fe2000f8e18ff */
[----:B--23--:R-:W-:Y:S11]  /*3c00*/  @P2 BRA `(.L_x_73) ;  /* 0x00000000000c2947 */ /* 0x00cff60003800000 */
[----:B-1----:R-:W-:Y:S04]  /*3c10*/  SHF.L.U32 R4, R2, 0x1f, RZ ;  /* 0x0000001f02047819 */ /* 0x002fe800000006ff */
[----:B------:R-:W1:Y:S02]  /*3c20*/  SYNCS.PHASECHK.TRANS64.TRYWAIT P0, [UR7], R4 ;  /* 0x00000004ff0075a7 */ /* 0x000e640008001107 */
[----:B-1----:R-:W-:Y:S05]  /*3c30*/  @!P0 BRA `(.L_x_74) ;  /* 0x0000008c00248947 */ /* 0x002fea0003800000 */
.L_x_73:
[----:B------:R-:W-:Y:S01]  /*3c40*/  UISETP.NE.AND UP0, UPT, UR39, 0x1, UPT ;  /* 0x000000012700788c */ /* 0x000fe2000bf05270 */
[----:B------:R-:W-:Y:S01]  /*3c50*/  PLOP3.LUT P2, PT, PT, PT, PT, 0x80, 0x8 ;  /* 0x000000000008781c */ /* 0x000fe20003f4f070 */
[----:B------:R-:W-:Y:S02]  /*3c60*/  UIADD3 UR4, UPT, UPT, UR5, 0x1, URZ ;  /* 0x0000000105047890 */ /* 0x000fe4000fffe0ff */
[----:B------:R-:W-:Y:S02]  /*3c70*/  UIADD3 UR40, UPT, UPT, UR7, 0x10, URZ ;  /* 0x0000001007287890 */ /* 0x000fe4000fffe0ff */
[----:B------:R-:W-:Y:S01]  /*3c80*/  UISETP.NE.AND UP1, UPT, UR4, 0x2, UPT ;  /* 0x000000020400788c */ /* 0x000fe2000bf25270 */
[----:B------:R-:W-:Y:S01]  /*3c90*/  PLOP3.LUT P0, PT, PT, PT, UP0, 0x80, 0x8 ;  /* 0x000000000008781c */ /* 0x000fe20003f0f008 */
[----:B------:R-:W-:Y:S02]  /*3ca0*/  UIADD3 UR37, UPT, UPT, UR37, 0x1, URZ ;  /* 0x0000000125257890 */ /* 0x000fe4000fffe0ff */
[----:B------:R-:W-:Y:S02]  /*3cb0*/  USEL UR6, URZ, 0x1, UP1 ;  /* 0x00000001ff067887 */ /* 0x000fe40008800000 */
[----:B------:R-:W-:Y:S02]  /*3cc0*/  USEL UR38, UR4, URZ, UP1 ;  /* 0x000000ff04267287 */ /* 0x000fe40008800000 */
[----:B------:R-:W-:Y:S02]  /*3cd0*/  UIADD3 UR39, UPT, UPT, UR39, -0x1, URZ ;  /* 0xffffffff27277890 */ /* 0x000fe4000fffe0ff */
[----:B------:R-:W-:Y:S01]  /*3ce0*/  @UP0 ULEA UR4, UR38, UR41, 0x3 ;  /* 0x0000002926040291 */ /* 0x000fe2000f8e18ff */
[----:B------:R-:W-:Y:S01]  /*3cf0*/  LOP3.LUT R2, R2, UR6, RZ, 0x3c, !PT ;  /* 0x0000000602027c12 */ /* 0x000fe2000f8e3cff */
[----:B------:R-:W-:Y:S02]  /*3d00*/  ULEA UR6, UR5, UR45, 0xb ;  /* 0x0000002d05067291 */ /* 0x000fe4000f8e58ff */
[----:B------:R-:W-:Y:S01]  /*3d10*/  UISETP.NE.AND UP0, UPT, UR37, UR42, UPT ;  /* 0x0000002a2500728c */ /* 0x000fe2000bf05270 */
[----:B-1----:R-:W-:Y:S01]  /*3d20*/  @P0 SHF.L.U32 R0, R2, 0x1f, RZ ;  /* 0x0000001f02000819 */ /* 0x002fe200000006ff */
[----:B------:R-:W-:Y:S02]  /*3d30*/  UIADD3 UR34, UPT, UPT, UR6, 0x2, URZ ;  /* 0x0000000206227890 */ /* 0x000fe4000fffe0ff */
[----:B------:R-:W-:Y:S01]  /*3d40*/  UIADD3 UR30, UPT, UPT, UR6, 0x4, URZ ;  /* 0x00000004061e7890 */ /* 0x000fe2000fffe0ff */
[----:B------:R2:W3:Y:S01]  /*3d50*/  @P0 SYNCS.PHASECHK.TRANS64.TRYWAIT P2, [UR4], R0 ;  /* 0x00000000ff0005a7 */ /* 0x0004e20008041104 */
[----:B------:R-:W-:Y:S02]  /*3d60*/  ULEA UR4, UR5, UR44, 0xb ;  /* 0x0000002c05047291 */ /* 0x000fe4000f8e58ff */
[----:B------:R-:W-:Y:S02]  /*3d70*/  UIADD3 UR26, UPT, UPT, UR6, 0x6, URZ ;  /* 0x00000006061a7890 */ /* 0x000fe4000fffe0ff */
        /* <DEDUP_REMOVED lines=10> */
[----:B------:R-:W-:Y:S01]  /*3e20*/  UIADD3 UR8, UPT, UPT, UR4, 0x406, URZ ;  /* 0x0000040604087890 */ /* 0x000fe2000fffe0ff */
[----:B------:R-:W-:Y:S01]  /*3e30*/  UMOV UR7, 0x40004040 ;  /* 0x4000404000077882 */ /* 0x000fe20000000000 */
[----:B------:R-:W-:Y:S01]  /*3e40*/  UMOV UR5, 0x40004040 ;  /* 0x4000404000057882 */ /* 0x000fe20000000000 */
[----:B------:R-:W-:Y:S01]  /*3e50*/  UMOV UR35, 0x40004040 ;  /* 0x4000404000237882 */ /* 0x000fe20000000000 */
[----:B------:R1:W-:Y:S01]  /*3e60*/  UTCHMMA.2CTA gdesc[UR4], gdesc[UR6], tmem[UR36], tmem[UR62], idesc[UR63], UP2 ;  /* 0x00ff3e06040075ea */ /* 0x0003e20009200024 */
[----:B------:R-:W-:Y:S01]  /*3e70*/  UPLOP3.LUT UP2, UPT, UPT, UPT, UPT, 0x80, 0x8 ;  /* 0x000000000008789c */ /* 0x000fe20003f4f070 */
[----:B------:R-:W-:Y:S01]  /*3e80*/  UMOV UR33, 0x40004040 ;  /* 0x4000404000217882 */ /* 0x000fe20000000000 */
[----:B------:R-:W-:Y:S01]  /*3e90*/  UMOV UR31, 0x40004040 ;  /* 0x40004040001f7882 */ /* 0x000fe20000000000 */
[----:B------:R2:W-:Y:S01]  /*3ea0*/  UTCHMMA.2CTA gdesc[UR32], gdesc[UR34], tmem[UR36], tmem[UR60], idesc[UR61], UPT ;  /* 0x00ff3c22200075ea */ /* 0x0005e2000ba00024 */
        /* <DEDUP_REMOVED lines=14> */
[----:B------:R-:W-:Y:S01]  /*3f90*/  UMOV UR9, 0x40004040 ;  /* 0x4000404000097882 */ /* 0x000fe20000000000 */
[----:B------:R2:W-:Y:S01]  /*3fa0*/  UTCHMMA.2CTA gdesc[UR12], gdesc[UR14], tmem[UR36], tmem[UR50], idesc[UR51], UPT ;  /* 0x00ff320e0c0075ea */ /* 0x0005e2000ba00024 */
[----:B------:R2:W-:Y:S01]  /*3fb0*/  UTCHMMA.2CTA gdesc[UR8], gdesc[UR10], tmem[UR36], tmem[UR48], idesc[UR49], UPT ;  /* 0x00ff300a080075ea */ /* 0x0005e2000ba00024 */
[----:B------:R2:W-:Y:S01]  /*3fc0*/  UTCBAR.2CTA.MULTICAST [UR40], URZ, UR43 ;  /* 0x000000ff280073e9 */ /* 0x0005e2000820082b */
[----:B-1----:R-:W-:Y:S01]  /*3fd0*/  UMOV UR5, UR38 ;  /* 0x0000002600057c82 */ /* 0x002fe20008000000 */
[----:B------:R-:W-:Y:S05]  /*3fe0*/  BRA.U UP0, `(.L_x_75) ;  /* 0xfffffffd00007547 */ /* 0x000fea000b83ffff */
.L_x_72:
[----:B------:R-:W-:Y:S01]  /*3ff0*/  UIADD3 UR4, UPT, UPT, UR46, 0x90, URZ ;  /* 0x000000902e047890 */ /* 0x000fe2000fffe0ff */
[----:B------:R-:W-:-:S08]  /*4000*/  UMOV UR37, UR42 ;  /* 0x0000002a00257c82 */ /* 0x000fd00008000000 */
[----:B------:R4:W-:Y:S01]  /*4010*/  UTCBAR.2CTA.MULTICAST [UR4], URZ, UR65 ;  /* 0x000000ff040073e9 */ /* 0x0009e20008200841 */
[----:B------:R-:W-:Y:S02]  /*4020*/  NOP ;  /* 0x0000000000007918 */ /* 0x000fe40000000000 */
.L_x_70:
[----:B----4-:R-:W-:Y:S01]  /*4030*/  UIADD3 UR4, UPT, UPT, UR47, 0x1, URZ ;  /* 0x000000012f047890 */ /* 0x010fe2000fffe0ff */
[----:B------:R-:W-:-:S03]  /*4040*/  ISETP.NE.AND P0, PT, R8, 0x2, PT ;  /* 0x000000020800780c */ /* 0x000fc60003f05270 */
[----:B------:R-:W-:Y:S01]  /*4050*/  UISETP.NE.AND UP0, UPT, UR4, 0x2, UPT ;  /* 0x000000020400788c */ /* 0x000fe2000bf05270 */
[----:B-12---:R-:W-:Y:S02]  /*4060*/  SEL R0, RZ, 0x1, P0 ;  /* 0x00000001ff007807 */ /* 0x006fe40000000000 */
[----:B------:R-:W-:Y:S01]  /*4070*/  SEL R8, R8, RZ, P0 ;  /* 0x000000ff08087207 */ /* 0x000fe20000000000 */
[----:B------:R-:W-:Y:S01]  /*4080*/  USEL UR5, URZ, 0x1, UP0 ;  /* 0x00000001ff057887 */ /* 0x000fe20008000000 */
[----:B------:R-:W-:Y:S01]  /*4090*/  LOP3.LUT R3, R3, R0, RZ, 0x3c, !PT ;  /* 0x0000000003037212 */ /* 0x000fe200078e3cff */
[----:B------:R-:W-:-:S04]  /*40a0*/  USEL UR47, UR4, URZ, UP0 ;  /* 0x000000ff042f7287 */ /* 0x000fc80008000000 */
[----:B------:R-:W-:Y:S01]  /*40b0*/  LOP3.LUT R9, R9, UR5, RZ, 0x3c, !PT ;  /* 0x0000000509097c12 */ /* 0x000fe2000f8e3cff */
[----:B------:R-:W-:Y:S07]  /*40c0*/  @P1 BRA `(.L_x_76) ;  /* 0xfffffff800381947 */ /* 0x000fee000383ffff */
[----:B------:R-:W1:Y:S01]  /*40d0*/  S2UR UR8, SR_CgaCtaId ;  /* 0x00000000000879c3 */ /* 0x000e620000008800 */
[----:B------:R-:W-:Y:S01]  /*40e0*/  ELECT P0, URZ, PT ;  /* 0x0000000000ff782f */ /* 0x000fe20003800000 */
[----:B------:R-:W-:Y:S01]  /*40f0*/  HFMA2 R0, -RZ, RZ, 0, 5.9604644775390625e-08 ;  /* 0x00000001ff007431 */ /* 0x000fe200000001ff */
[----:B------:R-:W-:-:S05]  /*4100*/  UMOV UR4, 0x40 ;  /* 0x0000004000047882 */ /* 0x000fca0000000000 */
[----:B------:R-:W-:Y:S01]  /*4110*/  UVIRTCOUNT.DEALLOC.SMPOOL 0x80 ;  /* 0x000000800000784c */ /* 0x000fe20000000000 */
[----:B------:R-:W-:Y:S02]  /*4120*/  UISETP.NE.AND UP0, UPT, UR68, URZ, UPT ;  /* 0x000000ff4400728c */ /* 0x000fe4000bf05270 */
[----:B-1----:R-:W-:-:S09]  /*4130*/  ULEA UR8, UR8, UR4, 0x18 ;  /* 0x0000000408087291 */ /* 0x002fd2000f8ec0ff */
[----:B------:R1:W-:Y:S01]  /*4140*/  @P0 STS.U8 [UR8+0x1c], R0 ;  /* 0x00001c00ff000988 */ /* 0x0003e20008000008 */
[----:B------:R-:W-:Y:S05]  /*4150*/  BRA.U UP0, `(.L_x_77) ;  /* 0x0000000100587547 */ /* 0x000fea000b800000 */
[----:B------:R-:W-:Y:S01]  /*4160*/  UIADD3 UR5, UPT, UPT, UR41, 0xa0, URZ ;  /* 0x000000a029057890 */ /* 0x000fe2000fffe0ff */
[----:B------:R-:W-:-:S03]  /*4170*/  SHF.L.U32 R2, R9, 0x1f, RZ ;  /* 0x0000001f09027819 */ /* 0x000fc600000006ff */
[----:B------:R-:W-:-:S09]  /*4180*/  ULEA UR4, UR47, UR5, 0x3 ;  /* 0x000000052f047291 */ /* 0x000fd2000f8e18ff */
[----:B------:R-:W2:Y:S02]  /*4190*/  SYNCS.PHASECHK.TRANS64.TRYWAIT P0, [UR4], R2 ;  /* 0x00000002ff0075a7 */ /* 0x000ea40008001104 */
[----:B--2---:R-:W-:Y:S05]  /*41a0*/  @!P0 BRA `(.L_x_78) ;  /* 0x0000008400e08947 */ /* 0x004fea0003800000 */
.L_x_204:
[----:B------:R-:W-:-:S04]  /*41b0*/  UIADD3 UR4, UPT, UPT, UR47, 0x1, URZ ;  /* 0x000000012f047890 */ /* 0x000fc8000fffe0ff */
[----:B------:R-:W-:-:S04]  /*41c0*/  UISETP.NE.AND UP1, UPT, UR4, 0x2, UPT ;  /* 0x000000020400788c */ /* 0x000fc8000bf25270 */
[----:B------:R-:W-:Y:S02]  /*41d0*/  USEL UR6, URZ, 0x1, UP1 ;  /* 0x00000001ff067887 */ /* 0x000fe40008800000 */
[----:B------:R-:W-:-:S04]  /*41e0*/  USEL UR4, UR4, URZ, UP1 ;  /* 0x000000ff04047287 */ /* 0x000fc80008800000 */
[----:B------:R-:W-:Y:S01]  /*41f0*/  ULEA UR4, UR4, UR5, 0x3 ;  /* 0x0000000504047291 */ /* 0x000fe2000f8e18ff */
[----:B-1----:R-:W-:-:S04]  /*4200*/  LOP3.LUT R2, R9, UR6, RZ, 0x3c, !PT ;  /* 0x0000000609027c12 */ /* 0x002fc8000f8e3cff */
[----:B------:R-:W-:Y:S01]  /*4210*/  SHF.L.U32 R2, R2, 0x1f, RZ ;  /* 0x0000001f02027819 */ /* 0x000fe200000006ff */
[----:B------:R-:W-:-:S04]  /*4220*/  IMAD.U32 R0, RZ, RZ, UR4 ;  /* 0x00000004ff007e24 */ /* 0x000fc8000f8e00ff */
[----:B------:R1:W2:Y:S03]  /*4230*/  SYNCS.PHASECHK.TRANS64.TRYWAIT P0, [R0+URZ], R2 ;  /* 0x00000002000075a7 */ /* 0x0002a600080011ff */
[----:B--2---:R-:W-:Y:S05]  /*4240*/  @!P0 NANOSLEEP.SYNCS 0x989680 ;  /* 0x009896800000895d */ /* 0x004fea0003900000 */
[----:B------:R-:W2:Y:S02]  /*4250*/  @!P0 SYNCS.PHASECHK.TRANS64 P0, [R0+URZ], R2 ;  /* 0x00000002000085a7 */ /* 0x000ea400080010ff */
[----:B--2---:R-:W-:Y:S05]  /*4260*/  @P0 BRA `(.L_x_79) ;  /* 0x0000000000200947 */ /* 0x004fea0003800000 */
.L_x_80:
[----:B--2---:R2:W4:Y:S02]  /*4270*/  SYNCS.PHASECHK.TRANS64.TRYWAIT P0, [R0+URZ], R2 ;  /* 0x00000002000075a7 */ /* 0x00452400080011ff */
[----:B----4-:R-:W-:Y:S05]  /*4280*/  @!P0 NANOSLEEP.SYNCS 0x989680 ;  /* 0x009896800000895d */ /* 0x010fea0003900000 */
[----:B------:R-:W4:Y:S02]  /*4290*/  @!P0 SYNCS.PHASECHK.TRANS64 P0, [R0+URZ], R2 ;  /* 0x00000002000085a7 */ /* 0x000f2400080010ff */
[----:B----4-:R-:W-:Y:S05]  /*42a0*/  @!P0 BRA `(.L_x_80) ;  /* 0xfffffffc00f08947 */ /* 0x010fea000383ffff */
[----:B------:R-:W-:Y:S05]  /*42b0*/  BRA `(.L_x_79) ;  /* 0x00000000000c7947 */ /* 0x000fea0003800000 */
.L_x_77:
[----:B------:R-:W-:-:S04]  /*42c0*/  UIADD3 UR4, UPT, UPT, UR41, 0xd0, URZ ;  /* 0x000000d029047890 */ /* 0x000fc8000fffe0ff */
[----:B------:R-:W-:-:S09]  /*42d0*/  UPRMT UR4, UR69, 0x654, UR4 ;  /* 0x0000065445047896 */ /* 0x000fd20008000004 */
[----:B------:R-:W-:Y:S03]  /*42e0*/  SYNCS.ARRIVE.TRANS64.RED.A1T0 RZ, [UR4], RZ ;  /* 0x000000ffffff79a7 */ /* 0x000fe60008100404 */
.L_x_79:
[----:B-12---:R-:W-:Y:S01]  /*42f0*/  SHF.L.U32 R2, RZ, 0x1f, RZ ;  /* 0x0000001fff027819 */ /* 0x006fe200000006ff */
[----:B------:R-:W-:Y:S01]  /*4300*/  UIADD3 UR4, UPT, UPT, UR41, 0xd0, URZ ;  /* 0x000000d029047890 */ /* 0x000fe2000fffe0ff */
[----:B------:R-:W-:Y:S02]  /*4310*/  PLOP3.LUT P0, PT, PT, PT, UP0, 0x80, 0x8 ;  /* 0x000000000008781c */ /* 0x000fe40003f0f008 */
[----:B------:R-:W1:Y:S02]  /*4320*/  SYNCS.PHASECHK.TRANS64.TRYWAIT P1, [UR41+0xd0], R2 ;  /* 0x0000d002ff0075a7 */ /* 0x000e640008021129 */
[----:B-1----:R-:W-:Y:S09]  /*4330*/  @!P1 BRA `(.L_x_81) ;  /* 0x0000008400949947 */ /* 0x002ff20003800000 */
.L_x_206:
[----:B------:R-:W-:Y:S01]  /*4340*/  @!UP0 UPRMT UR4, UR69, 0x654, UR4 ;  /* 0x0000065445048896 */ /* 0x000fe20008000004 */
[----:B------:R-:W-:Y:S01]  /*4350*/  UMOV UR5, 0xffff ;  /* 0x0000ffff00057882 */ /* 0x000fe20000000000 */
[----:B------:R-:W-:-:S07]  /*4360*/  UMOV UR6, 0x1 ;  /* 0x0000000100067882 */ /* 0x000fce0000000000 */
[----:B------:R-:W-:Y:S01]  /*4370*/  @!P0 SYNCS.ARRIVE.TRANS64.RED.A1T0 RZ, [UR4], RZ ;  /* 0x000000ffffff89a7 */ /* 0x000fe20008100404 */
[----:B------:R-:W-:Y:S01]  /*4380*/  NOP ;  /* 0x0000000000007918 */ /* 0x000fe20000000000 */
[----:B-1----:R-:W1:Y:S01]  /*4390*/  LDS R0, [UR8+0x14] ;  /* 0x00001408ff007984 */ /* 0x002e620008000800 */
[----:B------:R-:W-:-:S04]  /*43a0*/  ULOP3.LUT UR4, UR67, 0xffff, URZ, 0xc0, !UPT ;  /* 0x0000ffff43047892 */ /* 0x000fc8000f8ec0ff */
[----:B------:R-:W-:-:S04]  /*43b0*/  USHF.R.U32.HI UR4, URZ, 0x5, UR4 ;  /* 0x00000005ff047899 */ /* 0x000fc80008011604 */
[----:B------:R-:W-:Y:S02]  /*43c0*/  USHF.L.U32 UR5, UR5, UR4, URZ ;  /* 0x0000000405057299 */ /* 0x000fe400080006ff */
[----:B------:R-:W-:-:S04]  /*43d0*/  USHF.L.U32 UR4, UR6, UR4, URZ ;  /* 0x0000000406047299 */ /* 0x000fc800080006ff */
[----:B-1----:R-:W-:-:S04]  /*43e0*/  LOP3.LUT R0, R0, UR5, RZ, 0xc0, !PT ;  /* 0x0000000500007c12 */ /* 0x002fc8000f8ec0ff */
[----:B------:R-:W-:-:S13]  /*43f0*/  ISETP.NE.AND P0, PT, R0, UR5, PT ;  /* 0x0000000500007c0c */ /* 0x000fda000bf05270 */
[----:B------:R-:W-:Y:S05]  /*4400*/  @P0 BRA `(.L_x_82) ;  /* 0x0000000000580947 */ /* 0x000fea0003800000 */
[----:B------:R-:W1:Y:S02]  /*4410*/  LDS R0, [UR8+0x18] ;  /* 0x00001808ff007984 */ /* 0x000e640008000800 */
[----:B-1----:R-:W-:-:S04]  /*4420*/  LOP3.LUT R0, R0, UR4, RZ, 0xc0, !PT ;  /* 0x0000000400007c12 */ /* 0x002fc8000f8ec0ff */
[----:B------:R-:W-:-:S13]  /*4430*/  ISETP.NE.AND P0, PT, R0, UR4, PT ;  /* 0x0000000400007c0c */ /* 0x000fda000bf05270 */
[----:B------:R-:W-:Y:S05]  /*4440*/  @P0 BRA `(.L_x_83) ;  /* 0x00000000003c0947 */ /* 0x000fea0003800000 */
[----:B------:R-:W1:Y:S01]  /*4450*/  S2R R2, SR_LANEID ;  /* 0x0000000000027919 */ /* 0x000e620000000000 */
[----:B------:R-:W-:-:S06]  /*4460*/  ULOP3.LUT UR5, URZ, UR5, URZ, 0x33, !UPT ;  /* 0x00000005ff057292 */ /* 0x000fcc000f8e33ff */
[----:B------:R-:W-:-:S04]  /*4470*/  IMAD.U32 R0, RZ, RZ, UR5 ;  /* 0x00000005ff007e24 */ /* 0x000fc8000f8e00ff */
[----:B------:R2:W4:Y:S02]  /*4480*/  REDUX UR7, R0 ;  /* 0x00000000000773c4 */ /* 0x0005240000000000 */
[----:B------:R1:W-:Y:S01]  /*4490*/  UTCATOMSWS.AND URZ, UR5 ;  /* 0x0000000500ff79e3 */ /* 0x0003e20008000000 */
[----:B--2---:R-:W-:Y:S01]  /*44a0*/  LOP3.LUT R0, RZ, UR4, RZ, 0x33, !PT ;  /* 0x00000004ff007c12 */ /* 0x004fe2000f8e33ff */
[----:B------:R-:W-:Y:S02]  /*44b0*/  VOTEU.ANY UR4, UPT, PT ;  /* 0x0000000000047886 */ /* 0x000fe400038e0100 */
[----:B------:R-:W-:Y:S02]  /*44c0*/  UFLO.U32 UR4, UR4 ;  /* 0x00000004000472bd */ /* 0x000fe400080e0000 */
[----:B------:R-:W2:Y:S04]  /*44d0*/  REDUX UR6, R0 ;  /* 0x00000000000673c4 */ /* 0x000ea80000000000 */
[----:B-1----:R-:W-:-:S02]  /*44e0*/  ISETP.EQ.U32.AND P0, PT, R2, UR4, PT ;  /* 0x0000000402007c0c */ /* 0x002fc4000bf02070 */
[----:B----4-:R-:W-:-:S11]  /*44f0*/  MOV R2, UR7 ;  /* 0x0000000700027c02 */ /* 0x010fd60008000f00 */
[----:B------:R1:W-:Y:S01]  /*4500*/  @P0 ATOMS.AND RZ, [UR8+0x14], R2 ;  /* 0x00001402ffff098c */ /* 0x0003e2000a800008 */
[----:B--2---:R-:W-:-:S05]  /*4510*/  IMAD.U32 R0, RZ, RZ, UR6 ;  /* 0x00000006ff007e24 */ /* 0x004fca000f8e00ff */
[----:B------:R1:W-:Y:S01]  /*4520*/  @P0 ATOMS.AND RZ, [UR8+0x18], R0 ;  /* 0x00001800ffff098c */ /* 0x0003e2000a800008 */
[----:B------:R-:W-:Y:S05]  /*4530*/  BRA `(.L_x_84) ;  /* 0x0000000000147947 */ /* 0x000fea0003800000 */
.L_x_83:
[----:B------:R-:W-:Y:S02]  /*4540*/  MOV R2, 0x4560 ;  /* 0x0000456000027802 */ /* 0x000fe40000000f00 */
[----:B---3-5:R-:W-:Y:S05]  /*4550*/  CALL.REL.NOINC `($__internal_0_$__cuda_sm10x_tcgen05_guardrail_trap_col_being_dealloced_not_returned_by_alloc) ;  /* 0x0000008c00247944 */ /* 0x028fea0003c00000 */
[----:B------:R-:W-:Y:S05]  /*4560*/  BRA `(.L_x_84) ;  /* 0x0000000000087947 */ /* 0x000fea0003800000 */
.L_x_82:
[----:B------:R-:W-:Y:S02]  /*4570*/  MOV R2, 0x4590 ;  /* 0x0000459000027802 */ /* 0x000fe40000000f00 */
[----:B---3-5:R-:W-:Y:S05]  /*4580*/  CALL.REL.NOINC `($__internal_2_$__cuda_sm10x_tcgen05_guardrail_trap_unallocated_columns_being_dealloced) ;  /* 0x0000008c00307944 */ /* 0x028fea0003c00000 */
.L_x_84:
[----:B------:R-:W-:Y:S01]  /*4590*/  NOP ;  /* 0x0000000000007918 */ /* 0x000fe20000000000 */
[----:B------:R-:W-:Y:S05]  /*45a0*/  EXIT ;  /* 0x000000000000794d */ /* 0x000fea0003800000 */
.L_x_57:
[----:B------:R-:W-:-:S09]  /*45b0*/  UISETP.NE.OR UP0, UPT, UR17, 0x3, !UP4 ;  /* 0x000000031100788c */ /* 0x000fd2000e705670 */
[----:B------:R-:W-:Y:S05]  /*45c0*/  BRA.U UP0, `(.L_x_85) ;  /* 0x0000001500c47547 */ /* 0x000fea000b800000 */
[----:B------:R-:W2:Y:S01]  /*45d0*/  LDCU UR37, c[0x0][0x370] ;  /* 0x00006e00ff2577ac */ /* 0x000ea20008000800 */
[----:B------:R-:W3:Y:S01]  /*45e0*/  LDC.64 R16, c[0x0][0x348] ;  /* 0x0000d200ff107b82 */ /* 0x000ee20000000a00 */
[----:B------:R-:W-:Y:S01]  /*45f0*/  HFMA2 R14, -RZ, RZ, 0, 0 ;  /* 0x00000000ff0e7431 */ /* 0x000fe200000001ff */
[----:B------:R-:W-:Y:S01]  /*4600*/  MOV R13, RZ ;  /* 0x000000ff000d7202 */ /* 0x000fe20000000f00 */
[----:B------:R-:W2:Y:S01]  /*4610*/  LDCU.128 UR48, c[0x0][0xb10] ;  /* 0x00016200ff3077ac */ /* 0x000ea20008000c00 */
[----:B------:R-:W-:Y:S01]  /*4620*/  HFMA2 R7, -RZ, RZ, 0, 2 ;  /* 0x00004000ff077431 */ /* 0x000fe200000001ff */
[----:B------:R-:W4:Y:S03]  /*4630*/  LDCU UR31, c[0x0][0x374] ;  /* 0x00006e80ff1f77ac */ /* 0x000f260008000800 */
[----:B------:R-:W1:Y:S01]  /*4640*/  LDC.64 R2, c[0x0][0x888] ;  /* 0x00022200ff027b82 */ /* 0x000e620000000a00 */
[----:B------:R-:W4:Y:S01]  /*4650*/  LDCU UR15, c[0x0][0xb0c] ;  /* 0x00016180ff0f77ac */ /* 0x000f220008000800 */
[----:B------:R-:W3:Y:S06]  /*4660*/  LDCU UR47, c[0x0][0xb20] ;  /* 0x00016400ff2f77ac */ /* 0x000eec0008000800 */
[----:B------:R-:W1:Y:S01]  /*4670*/  LDC.64 R4, c[0x0][0x890] ;  /* 0x00022400ff047b82 */ /* 0x000e620000000a00 */
[----:B------:R-:W3:Y:S01]  /*4680*/  LDCU UR4, c[0x0][0xb30] ;  /* 0x00016600ff0477ac */ /* 0x000ee20008000800 */
[----:B--2---:R-:W-:-:S02]  /*4690*/  UIMAD.WIDE.U32 UR6, UR37, UR48, URZ ;  /* 0x00000030250672a5 */ /* 0x004fc4000f8e00ff */
[----:B----4-:R-:W-:Y:S01]  /*46a0*/  UIMAD.WIDE.U32 UR8, UR31, UR51, URZ ;  /* 0x000000331f0872a5 */ /* 0x010fe2000f8e00ff */
[----:B------:R-:W-:Y:S01]  /*46b0*/  UMOV UR21, 0x400 ;  /* 0x0000040000157882 */ /* 0x000fe20000000000 */
[----:B------:R-:W-:Y:S02]  /*46c0*/  UPLOP3.LUT UP1, UPT, UPT, UPT, UPT, 0x40, 0x4 ;  /* 0x000000000004789c */ /* 0x000fe40003f2e870 */
[----:B------:R-:W-:Y:S01]  /*46d0*/  ULEA UR21, UR52, UR21, 0x18 ;  /* 0x0000001534157291 */ /* 0x000fe2000f8ec0ff */
[----:B------:R-:W-:Y:S02]  /*46e0*/  UMOV UR6, UR7 ;  /* 0x0000000700067c82 */ /* 0x000fe40008000000 */
[----:B------:R-:W-:Y:S01]  /*46f0*/  UMOV UR38, UR9 ;  /* 0x0000000900267c82 */ /* 0x000fe20008000000 */
[----:B------:R-:W-:Y:S02]  /*4700*/  UISETP.GE.AND UP0, UPT, UR45, 0x1, UPT ;  /* 0x000000012d00788c */ /* 0x000fe4000bf06270 */
[----:B------:R-:W-:Y:S01]  /*4710*/  UISETP.NE.AND UP4, UPT, UR45, 0x1, UPT ;  /* 0x000000012d00788c */ /* 0x000fe2000bf85270 */
[----:B------:R-:W2:Y:S01]  /*4720*/  LDCU.64 UR22, c[0x0][0xb28] ;  /* 0x00016500ff1677ac */ /* 0x000ea20008000a00 */
[----:B------:R-:W-:-:S02]  /*4730*/  UISETP.NE.AND UP6, UPT, UR15, 0x1, UPT ;  /* 0x000000010f00788c */ /* 0x000fc4000bfc5270 */
[----:B------:R-:W-:Y:S02]  /*4740*/  UISETP.NE.AND UP5, UPT, UR50, 0x1, UPT ;  /* 0x000000013200788c */ /* 0x000fe4000bfa5270 */
[----:B------:R-:W-:Y:S02]  /*4750*/  UIADD3 UR41, UPT, UPT, UR21, 0x20, URZ ;  /* 0x0000002015297890 */ /* 0x000fe4000fffe0ff */
[----:B------:R-:W-:Y:S02]  /*4760*/  UIADD3 UR33, UPT, UPT, UR21, 0x28, URZ ;  /* 0x0000002815217890 */ /* 0x000fe4000fffe0ff */
[----:B------:R-:W-:Y:S02]  /*4770*/  UIADD3 UR25, UPT, UPT, UR21, 0x30, URZ ;  /* 0x0000003015197890 */ /* 0x000fe4000fffe0ff */
[----:B------:R-:W-:Y:S02]  /*4780*/  UIADD3 UR17, UPT, UPT, UR21, 0x38, URZ ;  /* 0x0000003815117890 */ /* 0x000fe4000fffe0ff */
[----:B------:R-:W-:-:S02]  /*4790*/  USHF.R.U32.HI UR39, URZ, UR49, UR6 ;  /* 0x00000031ff277299 */ /* 0x000fc40008011606 */
[----:B---3--:R-:W-:Y:S02]  /*47a0*/  USHF.R.U32.HI UR38, URZ, UR47, UR38 ;  /* 0x0000002fff267299 */ /* 0x008fe40008011626 */
[----:B------:R-:W-:-:S11]  /*47b0*/  UISETP.NE.AND UP3, UPT, UR4, 0x1, UPT ;  /* 0x000000010400788c */ /* 0x000fd6000bf65270 */
.L_x_100:
[C---:B------:R-:W-:Y:S02]  /*47c0*/  LEA R12, R14.reuse, UR21, 0x3 ;  /* 0x000000150e0c7c11 */ /* 0x040fe4000f8e18ff */
[----:B------:R-:W-:Y:S02]  /*47d0*/  SHF.L.U32 R0, R13, 0x1f, RZ ;  /* 0x0000001f0d007819 */ /* 0x000fe400000006ff */
[----:B------:R-:W-:Y:S02]  /*47e0*/  LEA R8, R14, UR21, 0x4 ;  /* 0x000000150e087c11 */ /* 0x000fe4000f8e20ff */
[----:B---3--:R-:W3:Y:S02]  /*47f0*/  SYNCS.PHASECHK.TRANS64.TRYWAIT P0, [R12+URZ+0x70], R0 ;  /* 0x000070000c0075a7 */ /* 0x008ee400080011ff */
[----:B---3--:R-:W-:Y:S05]  /*4800*/  @!P0 BRA `(.L_x_86) ;  /* 0x0000008000788947 */ /* 0x008fea0003800000 */
.L_x_207:
        /* <DEDUP_REMOVED lines=8> */
[----:B----4-:R-:W-:Y:S11]  /*4890*/  LOP3.LUT P0, RZ, R10, 0x1, RZ, 0xc0, !PT ;  /* 0x000000010aff7812 */ /* 0x010ff6000780c0ff */
[----:B------:R-:W-:Y:S02]  /*48a0*/  @!UPT UIADD3 URZ, UPT, UPT, URZ, URZ, URZ ;  /* 0x000000fffffff290 */ /* 0x000fe4000fffe0ff */
[----:B-1----:R-:W-:Y:S01]  /*48b0*/  VOTEU.ANY UP2, P0 ;  /* 0x0000000000ff7886 */ /* 0x002fe20000040100 */
[----:B------:R-:W-:Y:S11]  /*48c0*/  PLOP3.LUT P0, PT, PT, PT, UP2, 0x80, 0x8 ;  /* 0x000000000008781c */ /* 0x000ff60003f0f028 */
[----:B------:R-:W-:Y:S02]  /*48d0*/  @!UPT UIADD3 URZ, UPT, UPT, URZ, URZ, URZ ;  /* 0x000000fffffff290 */ /* 0x000fe4000fffe0ff */
[----:B---3--:R-:W-:Y:S02]  /*48e0*/  @P0 SHF.R.U32.HI R0, RZ, 0x10, R9 ;  /* 0x00000010ff000819 */ /* 0x008fe40000011609 */
[----:B------:R-:W-:Y:S02]  /*48f0*/  @P0 MOV R6, R8 ;  /* 0x0000000800060202 */ /* 0x000fe40000000f00 */
[----:B------:R-:W-:Y:S01]  /*4900*/  @P0 R2UR UR4, R0 ;  /* 0x00000000000402ca */ /* 0x000fe200000e0000 */
[----:B------:R-:W-:Y:S01]  /*4910*/  VIADD R0, R12, 0x80 ;  /* 0x000000800c007836 */ /* 0x000fe20000000000 */
[----:B------:R-:W-:Y:S02]  /*4920*/  @P0 LOP3.LUT R8, R9, 0xffff, RZ, 0xc0, !PT ;  /* 0x0000ffff09080812 */ /* 0x000fe400078ec0ff */
[----:B------:R-:W-:Y:S02]  /*4930*/  @P0 R2UR UR6, R6 ;  /* 0x00000000060602ca */ /* 0x000fe400000e0000 */
[----:B------:R-:W-:Y:S02]  /*4940*/  PRMT R0, RZ, 0x654, R0 ;  /* 0x00000654ff007816 */ /* 0x000fe40000000000 */
[----:B------:R-:W-:Y:S02]  /*4950*/  @P0 R2UR UR5, R8 ;  /* 0x00000000080502ca */ /* 0x000fe400000e0000 */
[----:B------:R1:W-:Y:S03]  /*4960*/  SYNCS.ARRIVE.TRANS64.RED.A1T0 RZ, [R0+URZ], RZ ;  /* 0x000000ff00ff79a7 */ /* 0x0003e600081004ff */
[----:B------:R-:W-:Y:S04]  /*4970*/  @UP2 UMOV UR30, UR4 ;  /* 0x00000004001e2c82 */ /* 0x000fe80008000000 */
[----:B------:R-:W-:Y:S04]  /*4980*/  @UP2 UMOV UR14, UR6 ;  /* 0x00000006000e2c82 */ /* 0x000fe80008000000 */
[----:B------:R-:W-:Y:S01]  /*4990*/  @UP2 UMOV UR13, UR5 ;  /* 0x00000005000d2c82 */ /* 0x000fe20008000000 */
[----:B------:R-:W-:Y:S05]  /*49a0*/  BRA.U !UP0, `(.L_x_87) ;  /* 0x0000000108a47547 */ /* 0x000fea000b800000 */
[----:B------:R-:W-:Y:S02]  /*49b0*/  UIMAD.WIDE.U32 UR18, UR13, UR51, URZ ;  /* 0x000000330d1272a5 */ /* 0x000fe4000f8e00ff */
[----:B------:R-:W-:Y:S02]  /*49c0*/  UIMAD.WIDE.U32 UR26, UR14, UR48, URZ ;  /* 0x000000300e1a72a5 */ /* 0x000fe4000f8e00ff */
[----:B------:R-:W-:Y:S02]  /*49d0*/  USEL UR4, UR31, UR38, !UP5 ;  /* 0x000000261f047287 */ /* 0x000fe4000e800000 */
[----:B------:R-:W-:Y:S02]  /*49e0*/  USEL UR7, UR37, UR39, !UP6 ;  /* 0x0000002725077287 */ /* 0x000fe4000f000000 */
[----:B--2---:R-:W-:Y:S02]  /*49f0*/  UIMAD.WIDE.U32 UR8, UR4, UR22, URZ ;  /* 0x00000016040872a5 */ /* 0x004fe4000f8e00ff */
[----:B------:R-:W-:Y:S01]  /*4a00*/  UIMAD.WIDE.U32 UR10, UR7, UR22, URZ ;  /* 0x00000016070a72a5 */ /* 0x000fe2000f8e00ff */
[----:B------:R-:W-:Y:S02]  /*4a10*/  UMOV UR5, UR19 ;  /* 0x0000001300057c82 */ /* 0x000fe40008000000 */
[----:B------:R-:W-:Y:S03]  /*4a20*/  USHF.R.U32.HI UR6, URZ, UR47, UR5 ;  /* 0x0000002fff067299 */ /* 0x000fe60008011605 */
[----:B------:R-:W-:Y:S01]  /*4a30*/  UMOV UR5, UR27 ;  /* 0x0000001b00057c82 */ /* 0x000fe20008000000 */
[----:B------:R-:W-:Y:S02]  /*4a40*/  USEL UR6, UR13, UR6, !UP5 ;  /* 0x000000060d067287 */ /* 0x000fe4000e800000 */
[----:B------:R-:W-:Y:S03]  /*4a50*/  USHF.R.U32.HI UR12, URZ, UR49, UR5 ;  /* 0x00000031ff0c7299 */ /* 0x000fe60008011605 */
[----:B------:R-:W-:Y:S02]  /*4a60*/  UMOV UR5, UR9 ;  /* 0x0000000900057c82 */ /* 0x000fe40008000000 */
[----:B------:R-:W-:Y:S03]  /*4a70*/  @UP4 USHF.R.U32.HI UR4, URZ, UR23, UR5 ;  /* 0x00000017ff044299 */ /* 0x000fe60008011605 */
[----:B------:R-:W-:Y:S01]  /*4a80*/  UMOV UR5, UR11 ;  /* 0x0000000b00057c82 */ /* 0x000fe20008000000 */
[----:B------:R-:W-:Y:S02]  /*4a90*/  UIMAD UR4, UR45, UR4, URZ ;  /* 0x000000042d0472a4 */ /* 0x000fe4000f8e02ff */
[----:B------:R-:W-:Y:S02]  /*4aa0*/  @UP4 USHF.R.U32.HI UR7, URZ, UR23, UR5 ;  /* 0x00000017ff074299 */ /* 0x000fe40008011605 */
[----:B------:R-:W-:Y:S02]  /*4ab0*/  UIMAD.WIDE.U32 UR10, UR6, UR22, URZ ;  /* 0x00000016060a72a5 */ /* 0x000fe4000f8e00ff */
[----:B------:R-:W-:Y:S02]  /*4ac0*/  USEL UR5, UR14, UR12, !UP6 ;  /* 0x0000000c0e057287 */ /* 0x000fe4000f000000 */
[----:B------:R-:W-:Y:S02]  /*4ad0*/  UIMAD UR8, UR45, UR7, URZ ;  /* 0x000000072d0872a4 */ /* 0x000fe4000f8e02ff */
[----:B------:R-:W-:Y:S03]  /*4ae0*/  UISETP.GE.AND UP0, UPT, UR6, UR4, UPT ;  /* 0x000000040600728c */ /* 0x000fe6000bf06270 */
[----:B------:R-:W-:Y:S01]  /*4af0*/  UMOV UR4, UR11 ;  /* 0x0000000b00047c82 */ /* 0x000fe20008000000 */
[----:B------:R-:W-:Y:S02]  /*4b00*/  UISETP.GE.OR UP0, UPT, UR5, UR8, UP0 ;  /* 0x000000080500728c */ /* 0x000fe40008706670 */
[----:B------:R-:W-:Y:S02]  /*4b10*/  USHF.R.U32.HI UR4, URZ, UR23, UR4 ;  /* 0x00000017ff047299 */ /* 0x000fe40008011604 */
[----:B------:R-:W-:Y:S02]  /*4b20*/  UIMAD.WIDE.U32 UR8, UR5, UR22, URZ ;  /* 0x00000016050872a5 */ /* 0x000fe4000f8e00ff */
[----:B------:R-:W-:Y:S04]  /*4b30*/  USEL UR10, UR6, UR4, !UP4 ;  /* 0x00000004060a7287 */ /* 0x000fe8000e000000 */
[----:B------:R-:W-:Y:S01]  /*4b40*/  UIADD3 UR11, UPT, UPT, -UR10, URZ, URZ ;  /* 0x000000ff0a0b7290 */ /* 0x000fe2000fffe1ff */
[----:B------:R-:W-:Y:S02]  /*4b50*/  @!UP0 UMOV UR4, UR9 ;  /* 0x0000000900048c82 */ /* 0x000fe40008000000 */
[----:B------:R-:W-:Y:S02]  /*4b60*/  @!UP0 USHF.R.U32.HI UR4, URZ, UR23, UR4 ;  /* 0x00000017ff048299 */ /* 0x000fe40008011604 */
[----:B------:R-:W-:Y:S02]  /*4b70*/  UIMAD UR8, UR45, UR11, UR6 ;  /* 0x0000000b2d0872a4 */ /* 0x000fe4000f8e0206 */
[----:B------:R-:W-:Y:S04]  /*4b80*/  @!UP0 USEL UR4, UR5, UR4, !UP4 ;  /* 0x0000000405048287 */ /* 0x000fe8000e000000 */
[----:B------:R-:W-:Y:S02]  /*4b90*/  @!UP0 UIMAD UR7, UR7, UR8, UR4 ;  /* 0x00000008070782a4 */ /* 0x000fe4000f8e0204 */
[----:B------:R-:W-:Y:S02]  /*4ba0*/  @!UP0 UIADD3 UR9, UPT, UPT, UR10, -UR4, URZ ;  /* 0x800000040a098290 */ /* 0x000fe4000fffe0ff */
[----:B------:R-:W-:Y:S02]  /*4bb0*/  UIADD3 UR8, UPT, UPT, -UR6, URZ, URZ ;  /* 0x000000ff06087290 */ /* 0x000fe4000fffe1ff */
[----:B------:R-:W-:Y:S02]  /*4bc0*/  UIADD3 UR4, UPT, UPT, -UR5, URZ, URZ ;  /* 0x000000ff05047290 */ /* 0x000fe4000fffe1ff */
[----:B------:R-:W-:Y:S03]  /*4bd0*/  @!UP0 UIMAD UR6, UR9, UR45, UR5 ;  /* 0x0000002d090682a4 */ /* 0x000fe6000f8e0205 */
[----:B------:R-:W-:Y:S01]  /*4be0*/  @!UP0 UMOV UR5, UR7 ;  /* 0x0000000700058c82 */ /* 0x000fe20008000000 */
[----:B------:R-:W-:Y:S02]  /*4bf0*/  UIMAD UR7, UR15, UR4, UR14 ;  /* 0x000000040f0772a4 */ /* 0x000fe4000f8e020e */
[----:B------:R-:W-:Y:S02]  /*4c00*/  UIMAD UR4, UR50, UR8, UR13 ;  /* 0x00000008320472a4 */ /* 0x000fe4000f8e020d */
[----:B------:R-:W-:Y:S02]  /*4c10*/  UIMAD UR14, UR5, UR15, UR7 ;  /* 0x0000000f050e72a4 */ /* 0x000fe4000f8e0207 */
[----:B------:R-:W-:Y:S11]  /*4c20*/  UIMAD UR13, UR6, UR50, UR4 ;  /* 0x00000032060d72a4 */ /* 0x000ff6000f8e0204 */
[----:B------:R-:W-:Y:S01]  /*4c30*/  @!UPT UIADD3 URZ, UPT, UPT, URZ, URZ, URZ ;  /* 0x000000fffffff290 */ /* 0x000fe2000fffe0ff */
.L_x_87:
[----:B------:R-:W3:Y:S01]  /*4c40*/  @!UP3 LDCU.128 UR8, c[0x0][0xb10] ;  /* 0x00016200ff08b7ac */ /* 0x000ee20008000c00 */
[----:B------:R-:W-:Y:S01]  /*4c50*/  IMAD.MOV.U32 R10, RZ, RZ, 0x1 ;  /* 0x00000001ff0a7424 */ /* 0x000fe200078e00ff */
[C---:B------:R-:W-:Y:S02]  /*4c60*/  ISETP.NE.U32.AND P1, PT, R4.reuse, RZ, PT ;  /* 0x000000ff0400720c */ /* 0x040fe40003f25070 */
[----:B------:R-:W-:Y:S02]  /*4c70*/  ISETP.NE.U32.AND P0, PT, R4, RZ, PT ;  /* 0x000000ff0400720c */ /* 0x000fe40003f05070 */
[C---:B------:R-:W-:Y:S01]  /*4c80*/  ISETP.NE.AND.EX P1, PT, R5.reuse, RZ, PT, P1 ;  /* 0x000000ff0500720c */ /* 0x040fe20003f25310 */
[----:B------:R-:W4:Y:S01]  /*4c90*/  @!UP3 LDCU UR5, c[0x0][0xb0c] ;  /* 0x00016180ff05b7ac */ /* 0x000f220008000800 */
[----:B------:R-:W-:Y:S02]  /*4ca0*/  ISETP.NE.AND.EX P0, PT, R5, RZ, PT, P0 ;  /* 0x000000ff0500720c */ /* 0x000fe40003f05300 */
[----:B------:R-:W-:Y:S01]  /*4cb0*/  SHF.L.U32 R10, R10, 0x1f, RZ ;  /* 0x0000001f0a0a7819 */ /* 0x000fe200000006ff */
[----:B------:R-:W-:Y:S02]  /*4cc0*/  USHF.L.U32 UR43, UR20, 0x7, URZ ;  /* 0x00000007142b7899 */ /* 0x000fe400080006ff */
[----:B------:R-:W-:Y:S02]  /*4cd0*/  USHF.L.U32 UR42, UR16, 0x8, URZ ;  /* 0x00000008102a7899 */ /* 0x000fe400080006ff */
[----:B---3--:R-:W-:Y:S07]  /*4ce0*/  UIMAD.WIDE.U32 UR6, UR14, UR8, URZ ;  /* 0x000000080e0672a5 */ /* 0x008fee000f8e00ff */
[----:B------:R-:W-:Y:S01]  /*4cf0*/  @!UP3 UMOV UR4, UR7 ;  /* 0x000000070004bc82 */ /* 0x000fe20008000000 */
[----:B----4-:R-:W-:Y:S02]  /*4d00*/  @!UP3 UISETP.NE.AND UP0, UPT, UR5, 0x1, UPT ;  /* 0x000000010500b88c */ /* 0x010fe4000bf05270 */
[----:B------:R-:W-:Y:S02]  /*4d10*/  @!UP3 USHF.R.U32.HI UR4, URZ, UR9, UR4 ;  /* 0x00000009ff04b299 */ /* 0x000fe40008011604 */
[----:B------:R-:W-:Y:S02]  /*4d20*/  UIMAD.WIDE.U32 UR6, UR13, UR11, URZ ;  /* 0x0000000b0d0672a5 */ /* 0x000fe4000f8e00ff */
[----:B------:R-:W-:Y:S02]  /*4d30*/  @!UP3 USEL UR8, UR14, UR4, !UP0 ;  /* 0x000000040e08b287 */ /* 0x000fe4000c000000 */
[----:B------:R-:W-:Y:S03]  /*4d40*/  @!UP3 UISETP.NE.AND UP0, UPT, UR10, 0x1, UPT ;  /* 0x000000010a00b88c */ /* 0x000fe6000bf05270 */
[----:B------:R-:W-:Y:S02]  /*4d50*/  @!UP3 UMOV UR6, UR7 ;  /* 0x000000070006bc82 */ /* 0x000fe40008000000 */
[----:B------:R-:W3:Y:S02]  /*4d60*/  @!UP3 LDCU UR4, c[0x0][0xb20] ;  /* 0x00016400ff04b7ac */ /* 0x000ee40008000800 */
[----:B---3--:R-:W-:Y:S04]  /*4d70*/  @!UP3 USHF.R.U32.HI UR6, URZ, UR4, UR6 ;  /* 0x00000004ff06b299 */ /* 0x008fe80008011606 */
[----:B------:R-:W-:Y:S04]  /*4d80*/  @!UP3 USEL UR6, UR13, UR6, !UP0 ;  /* 0x000000060d06b287 */ /* 0x000fe8000c000000 */
[----:B------:R-:W-:Y:S02]  /*4d90*/  @!UP3 UIADD3 UR4, UPT, UPT, -UR8, UR6, URZ ;  /* 0x000000060804b290 */ /* 0x000fe4000fffe1ff */
[----:B------:R-:W-:Y:S02]  /*4da0*/  @!UP3 UIADD3 UR6, UPT, UPT, UR8, -UR6, URZ ;  /* 0x800000060806b290 */ /* 0x000fe4000fffe0ff */
[----:B------:R-:W-:Y:S02]  /*4db0*/  @!UP3 UIMAD UR14, UR4, UR5, UR14 ;  /* 0x00000005040eb2a4 */ /* 0x000fe4000f8e020e */
[----:B------:R-:W-:Y:S01]  /*4dc0*/  @!UP3 UIMAD UR13, UR6, UR10, UR13 ;  /* 0x0000000a060db2a4 */ /* 0x000fe2000f8e020d */
[----:B------:R-:W-:Y:S11]  /*4dd0*/  BRA.U UP1, `(.L_x_88) ;  /* 0x0000000101107547 */ /* 0x000ff6000b800000 */
[----:B------:R-:W-:Y:S04]  /*4de0*/  MOV R6, UR46 ;  /* 0x0000002e00067c02 */ /* 0x000fe80008000f00 */
[----:B------:R-:W-:Y:S04]  /*4df0*/  SHF.L.U32 R6, R6, 0x1f, RZ ;  /* 0x0000001f06067819 */ /* 0x000fe800000006ff */
[----:B------:R-:W3:Y:S02]  /*4e00*/  SYNCS.PHASECHK.TRANS64.TRYWAIT P2, [UR21+0x68], R6 ;  /* 0x00006806ff0075a7 */ /* 0x000ee40008041115 */
[----:B---3--:R-:W-:Y:S05]  /*4e10*/  @!P2 BRA `(.L_x_89) ;  /* 0x0000007c0008a947 */ /* 0x008fea0003800000 */
.L_x_88:
[----:B------:R-:W-:Y:S05]  /*4e20*/  @!P1 BRA `(.L_x_90) ;  /* 0x0000000000309947 */ /* 0x000fea0003800000 */
[----:B------:R-:W-:Y:S01]  /*4e30*/  ISETP.NE.U32.AND P1, PT, R2, RZ, PT ;  /* 0x000000ff0200720c */ /* 0x000fe20003f25070 */
[----:B------:R-:W3:Y:S01]  /*4e40*/  LDCU.64 UR4, c[0x0][0x358] ;  /* 0x00006b00ff0477ac */ /* 0x000ee20008000a00 */
[----:B------:R-:W-:Y:S02]  /*4e50*/  IMAD.MOV.U32 R87, RZ, RZ, 0x1 ;  /* 0x00000001ff577424 */ /* 0x000fe400078e00ff */
[----:B------:R-:W-:Y:S11]  /*4e60*/  ISETP.NE.AND.EX P1, PT, R3, RZ, PT, P1 ;  /* 0x000000ff0300720c */ /* 0x000ff60003f25310 */
[----:B------:R-:W-:Y:S02]  /*4e70*/  @!UPT UIADD3 URZ, UPT, UPT, URZ, URZ, URZ ;  /* 0x000000fffffff290 */ /* 0x000fe4000fffe0ff */
[----:B------:R-:W4:Y:S01]  /*4e80*/  @P1 LDC.64 R8, c[0x0][0x888] ;  /* 0x00022200ff081b82 */ /* 0x000f220000000a00 */
[----:B-1----:R-:W-:Y:S04]  /*4e90*/  @P1 IMAD R0, R4, UR36, RZ ;  /* 0x0000002404001c24 */ /* 0x002fe8000f8e02ff */
[----:B----4-:R-:W-:Y:S04]  /*4ea0*/  @P1 IMAD.WIDE R8, R0, 0x4, R8 ;  /* 0x0000000400081825 */ /* 0x010fe800078e0208 */
[----:B------:R-:W-:Y:S01]  /*4eb0*/  HFMA2 R0, -RZ, RZ, 0, 5.9604644775390625e-08 ;  /* 0x00000001ff007431 */ /* 0x000fe200000001ff */
[----:B---3-5:R3:W5:Y:S04]  /*4ec0*/  @P1 LDG.E R45, desc[UR4][R8.64] ;  /* 0x00000004082d1981 */ /* 0x028768000c1e1900 */
[----:B------:R-:W-:Y:S01]  /*4ed0*/  @!P1 PRMT R87, R0, 0x7610, R87 ;  /* 0x0000761000579816 */ /* 0x000fe20000000057 */
[----:B---3--:R-:W4:Y:S06]  /*4ee0*/  @!P1 LDC R45, c[0x0][0x880] ;  /* 0x00022000ff2d9b82 */ /* 0x008f2c0000000800 */
.L_x_90:
[----:B----45:R-:W-:Y:S01]  /*4ef0*/  @!P0 FSETP.EQ.AND P1, PT, R45, RZ, PT ;  /* 0x000000ff2d00820b */ /* 0x030fe20003f22000 */
[----:B------:R-:W-:Y:S01]  /*4f00*/  @!UPT UIADD3 URZ, UPT, UPT, URZ, URZ, URZ ;  /* 0x000000fffffff290 */ /* 0x000fe2000fffe0ff */
[----:B------:R-:W-:Y:S11]  /*4f10*/  @!P0 BRA `(.L_x_91) ;  /* 0x0000000000188947 */ /* 0x000ff60003800000 */
[----:B------:R-:W-:Y:S02]  /*4f20*/  LOP3.LUT P0, RZ, R87, 0xff, RZ, 0xc0, !PT ;  /* 0x000000ff57ff7812 */ /* 0x000fe4000780c0ff */
[----:B------:R-:W-:Y:S04]  /*4f30*/  ISETP.NE.U32.AND P1, PT, R2, RZ, PT ;  /* 0x000000ff0200720c */ /* 0x000fe80003f25070 */
[----:B------:R-:W-:Y:S04]  /*4f40*/  ISETP.NE.AND.EX P1, PT, R3, RZ, PT, P1 ;  /* 0x000000ff0300720c */ /* 0x000fe80003f25310 */
[----:B------:R-:W-:Y:S03]  /*4f50*/  PLOP3.LUT P1, PT, P1, PT, PT, 0x8, 0x80 ;  /* 0x000000000080781c */ /* 0x000fe60000f2e170 */
[----:B------:R-:W-:Y:S11]  /*4f60*/  @P0 FSETP.EQ.AND P1, PT, R45, RZ, PT ;  /* 0x000000ff2d00020b */ /* 0x000ff60003f22000 */
[----:B------:R-:W-:Y:S02]  /*4f70*/  @!UPT UIADD3 URZ, UPT, UPT, URZ, URZ, URZ ;  /* 0x000000fffffff290 */ /* 0x000fe4000fffe0ff */
.L_x_91:
[----:B------:R-:W3:Y:S01]  /*4f80*/  SYNCS.PHASECHK.TRANS64.TRYWAIT P2, [UR21+0x40], R10 ;  /* 0x0000400aff0075a7 */ /* 0x000ee20008041115 */
[----:B------:R-:W-:Y:S04]  /*4f90*/  ELECT P0, URZ, PT ;  /* 0x0000000000ff782f */ /* 0x000fe80003800000 */
[----:B------:R-:W-:Y:S11]  /*4fa0*/  PLOP3.LUT P1, PT, P1, P0, PT, 0xf2, 0x2f ;  /* 0x00000000002f781c */ /* 0x000ff60000f21e72 */
[----:B------:R-:W-:Y:S02]  /*4fb0*/  @!UPT UIADD3 URZ, UPT, UPT, URZ, URZ, URZ ;  /* 0x000000fffffff290 */ /* 0x000fe4000fffe0ff */
[----:B------:R-:W-:Y:S05]  /*4fc0*/  @!P1 IADD3 R8, P0, PT, R16, 0x580, RZ ;  /* 0x0000058010089810 */ /* 0x000fea0007f1e0ff */
[----:B-1----:R-:W-:Y:S01]  /*4fd0*/  @!P1 IMAD.X R6, RZ, RZ, R17, P0 ;  /* 0x000000ffff069224 */ /* 0x002fe200000e0611 */
[----:B---3--:R-:W-:Y:S07]  /*4fe0*/  @!P2 BRA `(.L_x_92) ;  /* 0x0000007800aca947 */ /* 0x008fee0003800000 */
.L_x_210:
[----:B------:R-:W-:Y:S01]  /*4ff0*/  @!P1 R2UR UR5, R8 ;  /* 0x00000000080592ca */ /* 0x000fe200000e0000 */
[----:B------:R-:W-:Y:S01]  /*5000*/  VOTEU.ALL UP0, P1 ;  /* 0x0000000000ff7886 */ /* 0x000fe20000800000 */
[----:B------:R-:W-:Y:S01]  /*5010*/  @!P1 R2UR UR4, R6 ;  /* 0x00000000060492ca */ /* 0x000fe200000e0000 */
[----:B-1----:R-:W-:Y:S01]  /*5020*/  @!P1 IMAD.MOV.U32 R0, RZ, RZ, 0x4000 ;  /* 0x00004000ff009424 */ /* 0x002fe200078e00ff */
[----:B------:R-:W-:Y:S01]  /*5030*/  UMOV UR8, 0x0 ;  /* 0x0000000000087882 */ /* 0x000fe20000000000 */
[----:B------:R-:W-:Y:S01]  /*5040*/  UMOV UR9, 0x10000000 ;  /* 0x1000000000097882 */ /* 0x000fe20000000000 */
[----:B------:R-:W-:Y:S01]  /*5050*/  @!UP0 UIADD3 UR40, UPT, UPT, UR21, 0x400, URZ ;  /* 0x0000040015288890 */ /* 0x000fe2000fffe0ff */
[----:B------:R-:W-:Y:S01]  /*5060*/  VOTEU.ALL UP0, P1 ;  /* 0x0000000000ff7886 */ /* 0x000fe20000800000 */
[----:B------:R-:W-:Y:S01]  /*5070*/  UMOV UR44, UR36 ;  /* 0x00000024002c7c82 */ /* 0x000fe20008000000 */
[----:B------:R-:W-:Y:S04]  /*5080*/  UPRMT UR6, UR52, 0x654, UR41 ;  /* 0x0000065434067896 */ /* 0x000fe80008000029 */
[----:B------:R-:W-:Y:S02]  /*5090*/  IMAD.U32 R8, RZ, RZ, UR5 ;  /* 0x00000005ff087e24 */ /* 0x000fe4000f8e00ff */
[----:B------:R-:W-:Y:S03]  /*50a0*/  IMAD.U32 R9, RZ, RZ, UR4 ;  /* 0x00000004ff097e24 */ /* 0x000fe6000f8e00ff */
[----:B------:R-:W-:Y:S02]  /*50b0*/  @!P1 R2UR UR4, R8 ;  /* 0x00000000080492ca */ /* 0x000fe400000e0000 */
[----:B------:R-:W-:Y:S02]  /*50c0*/  @!P1 R2UR UR5, R9 ;  /* 0x00000000090592ca */ /* 0x000fe400000e0000 */
[----:B------:R-:W-:Y:S05]  /*50d0*/  @!P1 IADD3 R8, P0, PT, R16, 0x580, RZ ;  /* 0x0000058010089810 */ /* 0x000fea0007f1e0ff */
[----:B------:R-:W-:Y:S06]  /*50e0*/  @!P1 IMAD.X R6, RZ, RZ, R17, P0 ;  /* 0x000000ffff069224 */ /* 0x000fec00000e0611 */
[----:B------:R1:W-:Y:S01]  /*50f0*/  @!UP0 UTMALDG.3D [UR40], [UR4], desc[UR8] ;  /* 0x00000828040085b4 */ /* 0x0003e20008011000 */
[----:B------:R1:W-:Y:S01]  /*5100*/  @!P1 SYNCS.ARRIVE.TRANS64.RED.A0TR RZ, [UR21+0x20], R0 ;  /* 0x00002000ffff99a7 */ /* 0x0003e20008300415 */
[----:B------:R-:W-:Y:S01]  /*5110*/  SYNCS.ARRIVE.TRANS64.RED.A1T0 RZ, [UR6], RZ ;  /* 0x000000ffffff79a7 */ /* 0x000fe20008100406 */
[----:B------:R-:W3:Y:S02]  /*5120*/  SYNCS.PHASECHK.TRANS64.TRYWAIT P2, [UR21+0x48], R10 ;  /* 0x0000480aff0075a7 */ /* 0x000ee40008041115 */
[----:B-1-3--:R-:W-:Y:S05]  /*5130*/  @!P2 BRA `(.L_x_93) ;  /* 0x000000780070a947 */ /* 0x00afea0003800000 */
.L_x_212:
[----:B------:R-:W-:Y:S01]  /*5140*/  @!P1 R2UR UR5, R8 ;  /* 0x00000000080592ca */ /* 0x000fe200000e0000 */
[----:B------:R-:W-:Y:S01]  /*5150*/  VOTEU.ALL UP0, P1 ;  /* 0x0000000000ff7886 */ /* 0x000fe20000800000 */
[----:B------:R-:W-:Y:S01]  /*5160*/  @!P1 R2UR UR4, R6 ;  /* 0x00000000060492ca */ /* 0x000fe200000e0000 */
[----:B-1----:R-:W-:Y:S01]  /*5170*/  @!P1 IMAD.MOV.U32 R0, RZ, RZ, 0x4000 ;  /* 0x00004000ff009424 */ /* 0x002fe200078e00ff */
[----:B------:R-:W-:Y:S01]  /*5180*/  UMOV UR8, 0x0 ;  /* 0x0000000000087882 */ /* 0x000fe20000000000 */
[----:B------:R-:W-:Y:S01]  /*5190*/  UMOV UR9, 0x10000000 ;  /* 0x1000000000097882 */ /* 0x000fe20000000000 */
[----:B------:R-:W-:Y:S02]  /*51a0*/  @!UP0 UIADD3 UR34, UPT, UPT, UR42, 0x20, URZ ;  /* 0x000000202a228890 */ /* 0x000fe4000fffe0ff */
[----:B------:R-:W-:Y:S01]  /*51b0*/  @!UP0 UIADD3 UR32, UPT, UPT, UR21, 0x4400, URZ ;  /* 0x0000440015208890 */ /* 0x000fe2000fffe0ff */
[----:B------:R-:W-:Y:S01]  /*51c0*/  VOTEU.ALL UP0, P1 ;  /* 0x0000000000ff7886 */ /* 0x000fe20000800000 */
[----:B------:R-:W-:Y:S01]  /*51d0*/  UMOV UR35, UR43 ;  /* 0x0000002b00237c82 */ /* 0x000fe20008000000 */
[----:B------:R-:W-:Y:S02]  /*51e0*/  UPRMT UR7, UR52, 0x654, UR33 ;  /* 0x0000065434077896 */ /* 0x000fe40008000021 */
        /* <DEDUP_REMOVED lines=11> */
.L_x_214:
        /* <DEDUP_REMOVED lines=10> */
[----:B------:R-:W-:Y:S02]  /*5340*/  UMOV UR28, UR36 ;  /* 0x00000024001c7c82 */ /* 0x000fe40008000000 */
[----:B------:R-:W-:Y:S01]  /*5350*/  IMAD.U32 R8, RZ, RZ, UR5 ;  /* 0x00000005ff087e24 */ /* 0x000fe2000f8e00ff */
[----:B------:R-:W-:Y:S01]  /*5360*/  UPRMT UR29, UR52, 0x654, UR25 ;  /* 0x00000654341d7896 */ /* 0x000fe20008000019 */
        /* <DEDUP_REMOVED lines=10> */
.L_x_216:
        /* <DEDUP_REMOVED lines=16> */
[----:B------:R-:W-:Y:S02]  /*5510*/  SHF.L.U32 R9, RZ, 0x1f, RZ ;  /* 0x0000001fff097819 */ /* 0x000fe400000006ff */
[----:B------:R-:W-:Y:S05]  /*5520*/  @!P1 IADD3 R8, P0, PT, R16, 0x580, RZ ;  /* 0x0000058010089810 */ /* 0x000fea0007f1e0ff */
[----:B------:R-:W-:Y:S04]  /*5530*/  @!P1 IMAD.X R6, RZ, RZ, R17, P0 ;  /* 0x000000ffff069224 */ /* 0x000fe800000e0611 */
[----:B------:R1:W-:Y:S01]  /*5540*/  @!UP0 UTMALDG.3D [UR16], [UR4], desc[UR8] ;  /* 0x00000810040085b4 */ /* 0x0003e20008011000 */
[----:B------:R1:W-:Y:S01]  /*5550*/  @!P1 SYNCS.ARRIVE.TRANS64.RED.A0TR RZ, [UR21+0x38], R0 ;  /* 0x00003800ffff99a7 */ /* 0x0003e20008300415 */
[----:B------:R-:W-:Y:S01]  /*5560*/  SYNCS.ARRIVE.TRANS64.RED.A1T0 RZ, [UR24], RZ ;  /* 0x000000ffffff79a7 */ /* 0x000fe20008100418 */
[----:B------:R-:W3:Y:S02]  /*5570*/  SYNCS.PHASECHK.TRANS64.TRYWAIT P2, [UR21+0x40], R9 ;  /* 0x00004009ff0075a7 */ /* 0x000ee40008041115 */
[----:B-1-3--:R-:W-:Y:S05]  /*5580*/  @!P2 BRA `(.L_x_96) ;  /* 0x0000007400a4a947 */ /* 0x00afea0003800000 */
.L_x_218:
[----:B------:R-:W-:Y:S01]  /*5590*/  @!P1 R2UR UR5, R8 ;  /* 0x00000000080592ca */ /* 0x000fe200000e0000 */
[----:B------:R-:W-:Y:S01]  /*55a0*/  VOTEU.ALL UP0, P1 ;  /* 0x0000000000ff7886 */ /* 0x000fe20000800000 */
[----:B------:R-:W-:Y:S01]  /*55b0*/  @!P1 R2UR UR4, R6 ;  /* 0x00000000060492ca */ /* 0x000fe200000e0000 */
[----:B-1----:R-:W-:Y:S01]  /*55c0*/  @!P1 IMAD.MOV.U32 R0, RZ, RZ, 0x4000 ;  /* 0x00004000ff009424 */ /* 0x002fe200078e00ff */
[----:B------:R-:W-:Y:S01]  /*55d0*/  UMOV UR18, 0x0 ;  /* 0x0000000000127882 */ /* 0x000fe20000000000 */
[----:B------:R-:W-:Y:S01]  /*55e0*/  UMOV UR19, 0x10000000 ;  /* 0x1000000000137882 */ /* 0x000fe20000000000 */
[----:B------:R-:W-:Y:S01]  /*55f0*/  @!UP0 UIADD3 UR10, UPT, UPT, UR42, 0x80, URZ ;  /* 0x000000802a0a8890 */ /* 0x000fe2000fffe0ff */
[----:B------:R-:W-:Y:S01]  /*5600*/  @!P1 IADD3 R8, P0, PT, R16, 0x580, RZ ;  /* 0x0000058010089810 */ /* 0x000fe20007f1e0ff */
[----:B------:R-:W-:Y:S01]  /*5610*/  @!UP0 UIADD3 UR8, UPT, UPT, UR21, 0x400, URZ ;  /* 0x0000040015088890 */ /* 0x000fe2000fffe0ff */
[----:B------:R-:W-:Y:S01]  /*5620*/  VOTEU.ALL UP0, P1 ;  /* 0x0000000000ff7886 */ /* 0x000fe20000800000 */
[----:B------:R-:W-:Y:S01]  /*5630*/  UMOV UR9, UR41 ;  /* 0x0000002900097c82 */ /* 0x000fe20008000000 */
[----:B------:R-:W-:Y:S02]  /*5640*/  UMOV UR11, UR43 ;  /* 0x0000002b000b7c82 */ /* 0x000fe40008000000 */
[----:B------:R-:W-:Y:S01]  /*5650*/  IMAD.U32 R18, RZ, RZ, UR5 ;  /* 0x00000005ff127e24 */ /* 0x000fe2000f8e00ff */
[----:B------:R-:W-:Y:S01]  /*5660*/  UMOV UR12, UR36 ;  /* 0x00000024000c7c82 */ /* 0x000fe20008000000 */
[----:B------:R-:W-:Y:S02]  /*5670*/  IMAD.U32 R19, RZ, RZ, UR4 ;  /* 0x00000004ff137e24 */ /* 0x000fe4000f8e00ff */
[----:B------:R-:W-:Y:S01]  /*5680*/  @!P1 IMAD.X R6, RZ, RZ, R17, P0 ;  /* 0x000000ffff069224 */ /* 0x000fe200000e0611 */
[----:B------:R-:W-:Y:S02]  /*5690*/  @!P1 R2UR UR4, R18 ;  /* 0x00000000120492ca */ /* 0x000fe400000e0000 */
[----:B------:R-:W-:Y:S11]  /*56a0*/  @!P1 R2UR UR5, R19 ;  /* 0x00000000130592ca */ /* 0x000ff600000e0000 */
[----:B------:R-:W-:Y:S02]  /*56b0*/  @!UPT UIADD3 URZ, UPT, UPT, URZ, URZ, URZ ;  /* 0x000000fffffff290 */ /* 0x000fe4000fffe0ff */
[----:B------:R1:W-:Y:S01]  /*56c0*/  @!UP0 UTMALDG.3D [UR8], [UR4], desc[UR18] ;  /* 0x00001208040085b4 */ /* 0x0003e20008011000 */
[----:B------:R1:W-:Y:S01]  /*56d0*/  @!P1 SYNCS.ARRIVE.TRANS64.RED.A0TR RZ, [UR21+0x20], R0 ;  /* 0x00002000ffff99a7 */ /* 0x0003e20008300415 */
[----:B------:R-:W-:Y:S01]  /*56e0*/  SYNCS.ARRIVE.TRANS64.RED.A1T0 RZ, [UR6], RZ ;  /* 0x000000ffffff79a7 */ /* 0x000fe20008100406 */
[----:B------:R-:W3:Y:S02]  /*56f0*/  SYNCS.PHASECHK.TRANS64.TRYWAIT P2, [UR21+0x48], R9 ;  /* 0x00004809ff0075a7 */ /* 0x000ee40008041115 */
[----:B-1-3--:R-:W-:Y:S05]  /*5700*/  @!P2 BRA `(.L_x_97) ;  /* 0x00000074005ca947 */ /* 0x00afea0003800000 */
.L_x_220:
        /* <DEDUP_REMOVED lines=24> */
.L_x_222:
[----:B------:R-:W-:Y:S01]  /*5890*/  @!P1 R2UR UR5, R8 ;  /* 0x00000000080592ca */ /* 0x000fe200000e0000 */
[----:B------:R-:W-:Y:S01]  /*58a0*/  VOTEU.ALL UP0, P1 ;  /* 0x0000000000ff7886 */ /* 0x000fe20000800000 */
[----:B------:R-:W-:Y:S01]  /*58b0*/  @!P1 R2UR UR4, R6 ;  /* 0x00000000060492ca */ /* 0x000fe200000e0000 */
[----:B-1----:R-:W-:Y:S01]  /*58c0*/  @!P1 IMAD.MOV.U32 R0, RZ, RZ, 0x4000 ;  /* 0x00004000ff009424 */ /* 0x002fe200078e00ff */
[----:B------:R-:W-:Y:S01]  /*58d0*/  UMOV UR6, 0x0 ;  /* 0x0000000000067882 */ /* 0x000fe20000000000 */
[----:B------:R-:W-:Y:S01]  /*58e0*/  UMOV UR7, 0x10000000 ;  /* 0x1000000000077882 */ /* 0x000fe20000000000 */
[----:B------:R-:W-:Y:S01]  /*58f0*/  @!UP0 UIADD3 UR10, UPT, UPT, UR42, 0xc0, URZ ;  /* 0x000000c02a0a8890 */ /* 0x000fe2000fffe0ff */
[----:B------:R-:W-:Y:S01]  /*5900*/  VIADD R14, R14, 0x1 ;  /* 0x000000010e0e7836 */ /* 0x000fe20000000000 */
[----:B------:R-:W-:Y:S01]  /*5910*/  @!UP0 UIADD3 UR8, UPT, UPT, UR21, 0x8400, URZ ;  /* 0x0000840015088890 */ /* 0x000fe2000fffe0ff */
[----:B------:R-:W-:Y:S01]  /*5920*/  VOTEU.ALL UP0, P1 ;  /* 0x0000000000ff7886 */ /* 0x000fe20000800000 */
[----:B------:R-:W-:Y:S01]  /*5930*/  UMOV UR9, UR25 ;  /* 0x0000001900097c82 */ /* 0x000fe20008000000 */
[----:B------:R-:W-:Y:S02]  /*5940*/  UMOV UR11, UR43 ;  /* 0x0000002b000b7c82 */ /* 0x000fe40008000000 */
[----:B------:R-:W-:Y:S01]  /*5950*/  IMAD.U32 R18, RZ, RZ, UR5 ;  /* 0x00000005ff127e24 */ /* 0x000fe2000f8e00ff */
[----:B------:R-:W-:Y:S01]  /*5960*/  UMOV UR12, UR36 ;  /* 0x00000024000c7c82 */ /* 0x000fe20008000000 */
[----:B------:R-:W-:Y:S03]  /*5970*/  IMAD.U32 R19, RZ, RZ, UR4 ;  /* 0x00000004ff137e24 */ /* 0x000fe6000f8e00ff */
        /* <DEDUP_REMOVED lines=8> */
.L_x_224:
[----:B------:R-:W-:Y:S01]  /*5a00*/  @!P1 IADD3 R6, P0, PT, R16, 0x580, RZ ;  /* 0x0000058010069810 */ /* 0x000fe20007f1e0ff */
[----:B------:R-:W-:Y:S01]  /*5a10*/  VOTEU.ALL UP0, P1 ;  /* 0x0000000000ff7886 */ /* 0x000fe20000800000 */
[----:B------:R-:W-:Y:S01]  /*5a20*/  UMOV UR6, 0x0 ;  /* 0x0000000000067882 */ /* 0x000fe20000000000 */
[----:B------:R-:W-:Y:S01]  /*5a30*/  UMOV UR7, 0x10000000 ;  /* 0x1000000000077882 */ /* 0x000fe20000000000 */
[----:B------:R-:W-:Y:S01]  /*5a40*/  @!P1 R2UR UR5, R6 ;  /* 0x00000000060592ca */ /* 0x000fe200000e0000 */
[----:B-1----:R-:W-:Y:S01]  /*5a50*/  @!P1 IMAD.X R0, RZ, RZ, R17, P0 ;  /* 0x000000ffff009224 */ /* 0x002fe200000e0611 */
[----:B------:R-:W-:Y:S01]  /*5a60*/  @!UP0 UIADD3 UR10, UPT, UPT, UR42, 0xe0, URZ ;  /* 0x000000e02a0a8890 */ /* 0x000fe2000fffe0ff */
[----:B------:R-:W-:Y:S01]  /*5a70*/  R2UR UR16, R89 ;  /* 0x00000000591072ca */ /* 0x000fe200000e0000 */
[----:B------:R-:W-:Y:S01]  /*5a80*/  @!UP0 UIADD3 UR8, UPT, UPT, UR21, 0xc400, URZ ;  /* 0x0000c40015088890 */ /* 0x000fe2000fffe0ff */
[----:B------:R-:W-:Y:S01]  /*5a90*/  R2UR UR18, R90 ;  /* 0x000000005a1272ca */ /* 0x000fe200000e0000 */
[----:B------:R-:W-:Y:S01]  /*5aa0*/  VOTEU.ALL UP0, P1 ;  /* 0x0000000000ff7886 */ /* 0x000fe20000800000 */
[----:B------:R-:W-:Y:S01]  /*5ab0*/  @!P1 R2UR UR4, R0 ;  /* 0x00000000000492ca */ /* 0x000fe200000e0000 */
[----:B------:R-:W-:Y:S01]  /*5ac0*/  UMOV UR9, UR17 ;  /* 0x0000001100097c82 */ /* 0x000fe20008000000 */
[----:B------:R-:W-:Y:S01]  /*5ad0*/  UMOV UR11, UR43 ;  /* 0x0000002b000b7c82 */ /* 0x000fe20008000000 */
[----:B------:R-:W-:Y:S01]  /*5ae0*/  UMOV UR12, UR36 ;  /* 0x00000024000c7c82 */ /* 0x000fe20008000000 */
[C---:B------:R-:W-:Y:S01]  /*5af0*/  ISETP.NE.AND P0, PT, R14.reuse, 0x2, PT ;  /* 0x000000020e00780c */ /* 0x040fe20003f05270 */
[----:B------:R-:W-:Y:S01]  /*5b00*/  UPLOP3.LUT UP1, UPT, UPT, UPT, UPT, 0x80, 0x8 ;  /* 0x000000000008789c */ /* 0x000fe20003f2f070 */
[----:B------:R-:W-:Y:S01]  /*5b10*/  IMAD.U32 R8, RZ, RZ, UR5 ;  /* 0x00000005ff087e24 */ /* 0x000fe2000f8e00ff */
[----:B------:R-:W-:Y:S01]  /*5b20*/  UMOV UR36, UR30 ;  /* 0x0000001e00247c82 */ /* 0x000fe20008000000 */
[----:B------:R-:W-:Y:S01]  /*5b30*/  SEL R0, RZ, 0x1, P0 ;  /* 0x00000001ff007807 */ /* 0x000fe20000000000 */
[----:B------:R-:W-:Y:S01]  /*5b40*/  UIADD3 UR16, UPT, UPT, UR13, UR16, URZ ;  /* 0x000000100d107290 */ /* 0x000fe2000fffe0ff */
[----:B------:R-:W-:Y:S01]  /*5b50*/  SEL R14, R14, RZ, P0 ;  /* 0x000000ff0e0e7207 */ /* 0x000fe20000000000 */
[----:B------:R-:W-:Y:S01]  /*5b60*/  UIADD3 UR20, UPT, UPT, UR14, UR18, URZ ;  /* 0x000000120e147290 */ /* 0x000fe2000fffe0ff */
[----:B------:R-:W-:Y:S01]  /*5b70*/  LOP3.LUT R13, R13, R0, RZ, 0x3c, !PT ;  /* 0x000000000d0d7212 */ /* 0x000fe200078e3cff */
[----:B------:R-:W-:Y:S01]  /*5b80*/  IMAD.U32 R9, RZ, RZ, UR4 ;  /* 0x00000004ff097e24 */ /* 0x000fe2000f8e00ff */
[----:B------:R-:W-:Y:S04]  /*5b90*/  @!P1 R2UR UR4, R8 ;  /* 0x00000000080492ca */ /* 0x000fe800000e0000 */
[----:B------:R-:W-:Y:S11]  /*5ba0*/  @!P1 R2UR UR5, R9 ;  /* 0x00000000090592ca */ /* 0x000ff600000e0000 */
[----:B------:R-:W-:Y:S02]  /*5bb0*/  @!UPT UIADD3 URZ, UPT, UPT, URZ, URZ, URZ ;  /* 0x000000fffffff290 */ /* 0x000fe4000fffe0ff */
[----:B------:R3:W-:Y:S01]  /*5bc0*/  @!UP0 UTMALDG.3D [UR8], [UR4], desc[UR6] ;  /* 0x00000608040085b4 */ /* 0x0007e20008011000 */
[----:B------:R3:W-:Y:S01]  /*5bd0*/  @!P1 SYNCS.ARRIVE.TRANS64.RED.A0TR RZ, [UR21+0x38], R7 ;  /* 0x00003807ffff99a7 */ /* 0x0007e20008300415 */
[----:B------:R-:W-:Y:S01]  /*5be0*/  SYNCS.ARRIVE.TRANS64.RED.A1T0 RZ, [UR24], RZ ;  /* 0x000000ffffff79a7 */ /* 0x000fe20008100418 */
[----:B------:R-:W-:Y:S05]  /*5bf0*/  BRA.U UP2, `(.L_x_100) ;  /* 0xffffffe902f07547 */ /* 0x000fea000b83ffff */
[----:B------:R-:W1:Y:S02]  /*5c00*/  SYNCS.PHASECHK.TRANS64.TRYWAIT P0, [UR21+0x40], R10 ;  /* 0x0000400aff0075a7 */ /* 0x000e640008001115 */
[----:B-1----:R-:W-:Y:S05]  /*5c10*/  @!P0 BRA `(.L_x_101) ;  /* 0x0000007000608947 */ /* 0x002fea0003800000 */
.L_x_226:
[----:B------:R-:W4:Y:S02]  /*5c20*/  SYNCS.PHASECHK.TRANS64.TRYWAIT P0, [UR21+0x48], R10 ;  /* 0x0000480aff0075a7 */ /* 0x000f240008001115 */
[----:B----4-:R-:W-:Y:S05]  /*5c30*/  @!P0 BRA `(.L_x_102) ;  /* 0x0000007000708947 */ /* 0x010fea0003800000 */
.L_x_228:
[----:B------:R-:W4:Y:S01]  /*5c40*/  SYNCS.PHASECHK.TRANS64.TRYWAIT P0, [UR21+0x50], R10 ;  /* 0x0000500aff0075a7 */ /* 0x000f220008001115 */
[----:B-1----:R-:W-:Y:S01]  /*5c50*/  HFMA2 R0, -RZ, RZ, 0, 5.9604644775390625e-08 ;  /* 0x00000001ff007431 */ /* 0x002fe200000001ff */
[----:B----4-:R-:W-:Y:S06]  /*5c60*/  @!P0 BRA `(.L_x_103) ;  /* 0x00000070007c8947 */ /* 0x010fec0003800000 */
.L_x_230:
[----:B-1----:R-:W-:Y:S02]  /*5c70*/  MOV R2, UR21 ;  /* 0x0000001500027c02 */ /* 0x002fe40008000f00 */
[----:B------:R-:W-:-:S07]  /*5c80*/  SHF.L.U32 R0, R0, 0x1f, RZ ;  /* 0x0000001f00007819 */ /* 0x000fce00000006ff */
.L_x_104:
[----:B-1----:R1:W4:Y:S02]  /*5c90*/  SYNCS.PHASECHK.TRANS64.TRYWAIT P0, [R2+URZ+0x58], R0 ;  /* 0x00005800020075a7 */ /* 0x00232400080011ff */
[----:B----4-:R-:W-:Y:S05]  /*5ca0*/  @!P0 NANOSLEEP.SYNCS 0x989680 ;  /* 0x009896800000895d */ /* 0x010fea0003900000 */
[----:B------:R-:W4:Y:S02]  /*5cb0*/  @!P0 SYNCS.PHASECHK.TRANS64 P0, [R2+URZ+0x58], R0 ;  /* 0x00005800020085a7 */ /* 0x000f2400080010ff */
[----:B--234-:R-:W-:Y:S05]  /*5cc0*/  @P0 EXIT ;  /* 0x000000000000094d */ /* 0x01cfea0003800000 */
[----:B------:R-:W-:Y:S05]  /*5cd0*/  BRA `(.L_x_104) ;  /* 0xfffffffc00ec7947 */ /* 0x000fea000383ffff */
.L_x_85:
[----:B------:R-:W-:-:S06]  /*5ce0*/  UISETP.GE.AND UP0, UPT, UR17, 0x4, UPT ;  /* 0x000000041100788c */ /* 0x000fcc000bf06270 */
[----:B------:R-:W-:-:S13]  /*5cf0*/  PLOP3.LUT P0, PT, PT, PT, UP0, 0x80, 0x8 ;  /* 0x000000000008781c */ /* 0x000fda0003f0f008 */
[----:B-1----:R-:W-:Y:S05]  /*5d00*/  @!P0 EXIT ;  /* 0x000000000000894d */ /* 0x002fea0003800000 */
[----:B------:R-:W-:Y:S01]  /*5d10*/  BAR.SYNC.DEFER_BLOCKING 0x6, 0xa0 ;  /* 0x0182800000007b1d */ /* 0x000fe20000010000 */
[C---:B------:R-:W-:Y:S01]  /*5d20*/  IMAD.SHL.U32 R4, R103.reuse, 0x20, RZ ;  /* 0x0000002067047824 */ /* 0x040fe200078e00ff */
[C---:B------:R-:W-:Y:S01]  /*5d30*/  LOP3.LUT R86, R103.reuse, 0x1, RZ, 0xc0, !PT ;  /* 0x0000000167567812 */ /* 0x040fe200078ec0ff */
[C---:B------:R-:W-:Y:S02]  /*5d40*/  IMAD.U32 R37, R103.reuse, 0x10000, RZ ;  /* 0x0001000067257824 */ /* 0x040fe400078e00ff */
[----:B------:R-:W-:Y:S01]  /*5d50*/  IMAD.SHL.U32 R44, R103, 0x4, RZ ;  /* 0x00000004672c7824 */ /* 0x000fe200078e00ff */
[----:B------:R-:W-:Y:S02]  /*5d60*/  UMOV UR43, 0x400 ;  /* 0x00000400002b7882 */ /* 0x000fe40000000000 */
[----:B------:R-:W1:Y:S01]  /*5d70*/  LDC.64 R82, c[0x0][0x888] ;  /* 0x00022200ff527b82 */ /* 0x000e620000000a00 */
[----:B------:R-:W-:Y:S01]  /*5d80*/  ULEA UR43, UR52, UR43, 0x18 ;  /* 0x0000002b342b7291 */ /* 0x000fe2000f8ec0ff */
[----:B------:R-:W-:Y:S01]  /*5d90*/  ISETP.NE.U32.AND P0, PT, R86, 0x1, PT ;  /* 0x000000015600780c */ /* 0x000fe20003f05070 */
[----:B------:R-:W-:Y:S01]  /*5da0*/  IMAD.MOV.U32 R102, RZ, RZ, 0x2 ;  /* 0x00000002ff667424 */ /* 0x000fe200078e00ff */
[----:B------:R-:W-:Y:S01]  /*5db0*/  LOP3.LUT R5, R4, 0xe0, RZ, 0xc0, !PT ;  /* 0x000000e004057812 */ /* 0x000fe200078ec0ff */
[----:B------:R-:W-:Y:S01]  /*5dc0*/  UIADD3 UR4, UPT, UPT, UR43, 0x400, URZ ;  /* 0x000004002b047890 */ /* 0x000fe2000fffe0ff */
[----:B------:R-:W-:Y:S01]  /*5dd0*/  LOP3.LUT R37, R37, 0x600000, RZ, 0xc0, !PT ;  /* 0x0060000025257812 */ /* 0x000fe200078ec0ff */
[----:B------:R-:W-:Y:S01]  /*5de0*/  IMAD.MOV.U32 R101, RZ, RZ, 0x4 ;  /* 0x00000004ff657424 */ /* 0x000fe200078e00ff */
[----:B------:R-:W2:Y:S01]  /*5df0*/  LDC.64 R84, c[0x0][0x890] ;  /* 0x00022400ff547b82 */ /* 0x000ea20000000a00 */
[----:B------:R-:W-:Y:S01]  /*5e00*/  R2P PR, R103, 0x6 ;  /* 0x0000000667007804 */ /* 0x000fe20000000000 */
[----:B------:R-:W-:Y:S01]  /*5e10*/  IMAD.MOV.U32 R36, RZ, RZ, RZ ;  /* 0x000000ffff247224 */ /* 0x000fe200078e00ff */
[----:B------:R-:W-:Y:S01]  /*5e20*/  LOP3.LUT R44, R5, 0x1c, R44, 0xf8, !PT ;  /* 0x0000001c052c7812 */ /* 0x000fe200078ef82c */
[----:B------:R-:W-:Y:S01]  /*5e30*/  IMAD.MOV.U32 R100, RZ, RZ, RZ ;  /* 0x000000ffff647224 */ /* 0x000fe200078e00ff */
[----:B------:R-:W-:Y:S01]  /*5e40*/  LOP3.LUT R103, R103, 0x60, RZ, 0xc0, !PT ;  /* 0x0000006067677812 */ /* 0x000fe200078ec0ff */
[----:B------:R-:W-:Y:S01]  /*5e50*/  IMAD.MOV.U32 R93, RZ, RZ, RZ ;  /* 0x000000ffff5d7224 */ /* 0x000fe200078e00ff */
[----:B------:R-:W-:Y:S01]  /*5e60*/  LOP3.LUT R44, R44, 0xf00, R4, 0xf8, !PT ;  /* 0x00000f002c2c7812 */ /* 0x000fe200078ef804 */
[----:B------:R-:W3:Y:S01]  /*5e70*/  LDC.64 R80, c[0x0][0x8b0] ;  /* 0x00022c00ff507b82 */ /* 0x000ee20000000a00 */
[----:B------:R-:W4:Y:S01]  /*5e80*/  LDS R0, [UR43+0x100] ;  /* 0x0001002bff007984 */ /* 0x000f220008000800 */
[----:B------:R-:W-:Y:S01]  /*5e90*/  IMAD.MOV.U32 R99, RZ, RZ, RZ ;  /* 0x000000ffff637224 */ /* 0x000fe200078e00ff */
[----:B------:R-:W-:Y:S01]  /*5ea0*/  SEL R102, R102, 0xfffffffe, !P1 ;  /* 0xfffffffe66667807 */ /* 0x000fe20004800000 */
[----:B------:R-:W-:Y:S01]  /*5eb0*/  IMAD.U32 R91, RZ, RZ, UR4 ;  /* 0x00000004ff5b7e24 */ /* 0x000fe2000f8e00ff */
[----:B------:R-:W-:Y:S01]  /*5ec0*/  SEL R101, R101, 0xfffffffc, !P2 ;  /* 0xfffffffc65657807 */ /* 0x000fe20005000000 */
[----:B------:R-:W1:Y:S02]  /*5ed0*/  LDCU UR63, c[0x0][0x370] ;  /* 0x00006e00ff3f77ac */ /* 0x000e640008000800 */
[----:B------:R-:W1:Y:S01]  /*5ee0*/  LDC.64 R46, c[0x0][0x8a8] ;  /* 0x00022a00ff2e7b82 */ /* 0x000e620000000a00 */
[----:B------:R-:W1:Y:S01]  /*5ef0*/  LDCU.64 UR54, c[0x0][0x348] ;  /* 0x00006900ff3677ac */ /* 0x000e620008000a00 */
[----:B------:R-:W1:Y:S01]  /*5f00*/  LDCU UR42, c[0x0][0xb0c] ;  /* 0x00016180ff2a77ac */ /* 0x000e620008000800 */
[----:B------:R-:W1:Y:S01]  /*5f10*/  LDCU UR39, c[0x0][0xb30] ;  /* 0x00016600ff2777ac */ /* 0x000e620008000800 */
[----:B------:R-:W1:Y:S01]  /*5f20*/  LDCU.64 UR60, c[0x0][0x888] ;  /* 0x00011100ff3c77ac */ /* 0x000e620008000a00 */
[----:B------:R-:W1:Y:S01]  /*5f30*/  LDCU.64 UR40, c[0x0][0xb28] ;  /* 0x00016500ff2877ac */ /* 0x000e620008000a00 */
[----:B------:R-:W1:Y:S01]  /*5f40*/  LDCU.128 UR56, c[0x0][0xb10] ;  /* 0x00016200ff3877ac */ /* 0x000e620008000c00 */
[----:B------:R-:W1:Y:S01]  /*5f50*/  LDCU UR62, c[0x0][0x374] ;  /* 0x00006e80ff3e77ac */ /* 0x000e620008000800 */
[----:B------:R-:W-:Y:S01]  /*5f60*/  UMOV UR53, URZ ;  /* 0x000000ff00357c82 */ /* 0x000fe20008000000 */
[----:B------:R-:W-:Y:S01]  /*5f70*/  UMOV UR47, URZ ;  /* 0x000000ff002f7c82 */ /* 0x000fe20008000000 */
[----:B----4-:R-:W-:Y:S01]  /*5f80*/  IMAD.IADD R37, R0, 0x1, R37 ;  /* 0x0000000100257824 */ /* 0x010fe200078e0225 */
[----:B--2---:R-:W-:-:S07]  /*5f90*/  P2R R0, PR, RZ, 0x1 ;  /* 0x00000001ff007803 */ /* 0x004fce0000000000 */
.L_x_180:
[----:B------:R-:W-:Y:S02]  /*5fa0*/  LEA R0, R93, UR43, 0x3 ;  /* 0x0000002b5d007c11 */ /* 0x000fe4000f8e18ff */
[----:B------:R-:W-:Y:S02]  /*5fb0*/  SHF.L.U32 R2, R99, 0x1f, RZ ;  /* 0x0000001f63027819 */ /* 0x000fe400000006ff */
[----:B-1----:R-:W-:Y:S02]  /*5fc0*/  LEA R4, R93, UR43, 0x4 ;  /* 0x0000002b5d047c11 */ /* 0x002fe4000f8e20ff */
[----:B------:R-:W2:Y:S02]  /*5fd0*/  SYNCS.PHASECHK.TRANS64.TRYWAIT P0, [R0+URZ+0x70], R2 ;  /* 0x00007002000075a7 */ /* 0x000ea400080011ff */
[----:B--2---:R-:W-:Y:S05]  /*5fe0*/  @!P0 BRA `(.L_x_105) ;  /* 0x0000006c00b48947 */ /* 0x004fea0003800000 */
.L_x_231:
[----:B------:R-:W-:Y:S01]  /*5ff0*/  R2UR UR7, R104 ;  /* 0x00000000680772ca */ /* 0x000fe200000e0000 */
[----:B------:R-:W4:Y:S01]  /*6000*/  LDS.128 R4, [R4+0xe0] ;  /* 0x0000e00004047984 */ /* 0x000f220000000c00 */
[----:B--2---:R-:W-:Y:S01]  /*6010*/  VIADD R0, R0, 0x80 ;  /* 0x0000008000007836 */ /* 0x004fe20000000000 */
[----:B------:R-:W-:Y:S04]  /*6020*/  UISETP.GE.AND UP0, UPT, UR45, 0x1, UPT ;  /* 0x000000012d00788c */ /* 0x000fe8000bf06270 */
[----:B------:R-:W-:Y:S01]  /*6030*/  PRMT R0, RZ, 0x654, R0 ;  /* 0x00000654ff007816 */ /* 0x000fe20000000000 */
[----:B------:R-:W-:Y:S01]  /*6040*/  @!PT LDS RZ, [RZ] ;  /* 0x00000000fffff984 */ /* 0x000fe20000000800 */
[----:B------:R-:W-:Y:S01]  /*6050*/  @!PT LDS RZ, [RZ] ;  /* 0x00000000fffff984 */ /* 0x000fe20000000800 */
[----:B------:R-:W-:Y:S01]  /*6060*/  @!PT LDS RZ, [RZ] ;  /* 0x00000000fffff984 */ /* 0x000fe20000000800 */
[----:B------:R-:W-:Y:S01]  /*6070*/  @!PT LDS RZ, [RZ] ;  /* 0x00000000fffff984 */ /* 0x000fe20000000800 */
[----:B------:R2:W-:Y:S06]  /*6080*/  MEMBAR.ALL.CTA ;  /* 0x0000000000007992 */ /* 0x0005ec0000008000 */
[----:B--2---:R-:W2:Y:S02]  /*6090*/  FENCE.VIEW.ASYNC.S ;  /* 0x00000000000073c6 */ /* 0x004ea40000000000 */
[----:B--2---:R2:W-:Y:S01]  /*60a0*/  SYNCS.ARRIVE.TRANS64.RED.A1T0 RZ, [R0+URZ], RZ ;  /* 0x000000ff00ff79a7 */ /* 0x0045e200081004ff */
[----:B----4-:R-:W-:Y:S11]  /*60b0*/  LOP3.LUT P0, RZ, R6, 0x1, RZ, 0xc0, !PT ;  /* 0x0000000106ff7812 */ /* 0x010ff6000780c0ff */
[----:B------:R-:W-:Y:S02]  /*60c0*/  @!UPT UIADD3 URZ, UPT, UPT, URZ, URZ, URZ ;  /* 0x000000fffffff290 */ /* 0x000fe4000fffe0ff */
[----:B------:R-:W-:Y:S01]  /*60d0*/  VOTEU.ANY UP1, P0 ;  /* 0x0000000000ff7886 */ /* 0x000fe20000020100 */
[----:B------:R-:W-:Y:S01]  /*60e0*/  PLOP3.LUT P0, PT, PT, PT, UP1, 0x80, 0x8 ;  /* 0x000000000008781c */ /* 0x000fe20003f0f018 */
[----:B------:R-:W-:Y:S06]  /*60f0*/  UP2UR UR4, UPR, URZ, 0x2 ;  /* 0x00000002ff047883 */ /* 0x000fec0008000000 */
[----:B------:R-:W-:Y:S06]  /*6100*/  IMAD.U32 R105, RZ, RZ, UR4 ;  /* 0x00000004ff697e24 */ /* 0x000fec000f8e00ff */
[----:B------:R-:W-:Y:S02]  /*6110*/  @P0 SHF.R.U32.HI R2, RZ, 0x10, R5 ;  /* 0x00000010ff020819 */ /* 0x000fe40000011605 */
[----:B------:R-:W-:Y:S02]  /*6120*/  @P0 MOV R3, R4 ;  /* 0x0000000400030202 */ /* 0x000fe40000000f00 */
[----:B------:R-:W-:Y:S02]  /*6130*/  @P0 R2UR UR4, R2 ;  /* 0x00000000020402ca */ /* 0x000fe400000e0000 */
[----:B------:R-:W-:Y:S02]  /*6140*/  @P0 LOP3.LUT R4, R5, 0xffff, RZ, 0xc0, !PT ;  /* 0x0000ffff05040812 */ /* 0x000fe400078ec0ff */
[----:B------:R-:W-:Y:S02]  /*6150*/  @P0 R2UR UR6, R3 ;  /* 0x00000000030602ca */ /* 0x000fe400000e0000 */
[----:B------:R-:W-:Y:S07]  /*6160*/  @P0 R2UR UR5, R4 ;  /* 0x00000000040502ca */ /* 0x000fee00000e0000 */
[----:B------:R-:W-:Y:S02]  /*6170*/  @UP1 UMOV UR7, UR4 ;  /* 0x0000000400071c82 */ /* 0x000fe40008000000 */
[----:B------:R-:W-:Y:S02]  /*6180*/  IMAD.U32 R104, RZ, RZ, UR7 ;  /* 0x00000007ff687e24 */ /* 0x000fe4000f8e00ff */
[----:B------:R-:W-:Y:S02]  /*6190*/  @UP1 UMOV UR38, UR6 ;  /* 0x0000000600261c82 */ /* 0x000fe40008000000 */
[----:B------:R-:W-:Y:S01]  /*61a0*/  @UP1 UMOV UR37, UR5 ;  /* 0x0000000500251c82 */ /* 0x000fe20008000000 */
[----:B--2---:R-:W-:Y:S05]  /*61b0*/  BRA.U !UP0, `(.L_x_106) ;  /* 0x0000000108cc7547 */ /* 0x004fea000b800000 */
[----:B------:R-:W2:Y:S01]  /*61c0*/  LDCU UR12, c[0x0][0xb20] ;  /* 0x00016400ff0c77ac */ /* 0x000ea20008000800 */
[----:B-1----:R-:W-:Y:S02]  /*61d0*/  UIMAD.WIDE.U32 UR4, UR62, UR59, URZ ;  /* 0x0000003b3e0472a5 */ /* 0x002fe4000f8e00ff */
[----:B------:R-:W-:Y:S02]  /*61e0*/  UIMAD.WIDE.U32 UR6, UR63, UR56, URZ ;  /* 0x000000383f0672a5 */ /* 0x000fe4000f8e00ff */
[----:B------:R-:W-:Y:S02]  /*61f0*/  UISETP.NE.AND UP0, UPT, UR58, 0x1, UPT ;  /* 0x000000013a00788c */ /* 0x000fe4000bf05270 */
[----:B------:R-:W-:Y:S02]  /*6200*/  UIMAD.WIDE.U32 UR8, UR37, UR59, URZ ;  /* 0x0000003b250872a5 */ /* 0x000fe4000f8e00ff */
[----:B------:R-:W-:Y:S02]  /*6210*/  UIMAD.WIDE.U32 UR10, UR38, UR56, URZ ;  /* 0x00000038260a72a5 */ /* 0x000fe4000f8e00ff */
[----:B------:R-:W-:Y:S02]  /*6220*/  UISETP.NE.AND UP1, UPT, UR42, 0x1, UPT ;  /* 0x000000012a00788c */ /* 0x000fe4000bf25270 */
[----:B------:R-:W-:Y:S01]  /*6230*/  UISETP.NE.AND UP2, UPT, UR45, 0x1, UPT ;  /* 0x000000012d00788c */ /* 0x000fe2000bf45270 */
[----:B------:R-:W-:Y:S02]  /*6240*/  UMOV UR4, UR5 ;  /* 0x0000000500047c82 */ /* 0x000fe40008000000 */
[----:B--2---:R-:W-:Y:S03]  /*6250*/  USHF.R.U32.HI UR5, URZ, UR12, UR4 ;  /* 0x0000000cff057299 */ /* 0x004fe60008011604 */
[----:B------:R-:W-:Y:S02]  /*6260*/  UMOV UR4, UR7 ;  /* 0x0000000700047c82 */ /* 0x000fe40008000000 */
[----:B------:R-:W-:Y:S02]  /*6270*/  USHF.R.U32.HI UR7, URZ, UR57, UR4 ;  /* 0x00000039ff077299 */ /* 0x000fe40008011604 */
[----:B------:R-:W-:Y:S02]  /*6280*/  USEL UR4, UR62, UR5, !UP0 ;  /* 0x000000053e047287 */ /* 0x000fe4000c000000 */
[----:B------:R-:W-:Y:S01]  /*6290*/  USEL UR7, UR63, UR7, !UP1 ;  /* 0x000000073f077287 */ /* 0x000fe2000c800000 */
[----:B------:R-:W-:Y:S01]  /*62a0*/  UMOV UR5, UR9 ;  /* 0x0000000900057c82 */ /* 0x000fe20008000000 */
[----:B------:R-:W-:Y:S02]  /*62b0*/  UIMAD.WIDE.U32 UR8, UR4, UR40, URZ ;  /* 0x00000028040872a5 */ /* 0x000fe4000f8e00ff */
[----:B------:R-:W-:Y:S03]  /*62c0*/  USHF.R.U32.HI UR6, URZ, UR12, UR5 ;  /* 0x0000000cff067299 */ /* 0x000fe60008011605 */
[----:B------:R-:W-:Y:S01]  /*62d0*/  UMOV UR5, UR11 ;  /* 0x0000000b00057c82 */ /* 0x000fe20008000000 */
[----:B------:R-:W-:Y:S02]  /*62e0*/  UIMAD.WIDE.U32 UR10, UR7, UR40, URZ ;  /* 0x00000028070a72a5 */ /* 0x000fe4000f8e00ff */
[----:B------:R-:W-:Y:S02]  /*62f0*/  USHF.R.U32.HI UR12, URZ, UR57, UR5 ;  /* 0x00000039ff0c7299 */ /* 0x000fe40008011605 */
[----:B------:R-:W-:Y:S01]  /*6300*/  USEL UR6, UR37, UR6, !UP0 ;  /* 0x0000000625067287 */ /* 0x000fe2000c000000 */
[----:B------:R-:W-:Y:S02]  /*6310*/  UMOV UR5, UR9 ;  /* 0x0000000900057c82 */ /* 0x000fe40008000000 */
[----:B------:R-:W-:Y:S01]  /*6320*/  UMOV UR10, UR11 ;  /* 0x0000000b000a7c82 */ /* 0x000fe20008000000 */
[----:B------:R-:W-:Y:S02]  /*6330*/  @UP2 USHF.R.U32.HI UR4, URZ, UR41, UR5 ;  /* 0x00000029ff042299 */ /* 0x000fe40008011605 */
[----:B------:R-:W-:Y:S02]  /*6340*/  @UP2 USHF.R.U32.HI UR7, URZ, UR41, UR10 ;  /* 0x00000029ff072299 */ /* 0x000fe4000801160a */
[----:B------:R-:W-:Y:S02]  /*6350*/  UIMAD UR4, UR45, UR4, URZ ;  /* 0x000000042d0472a4 */ /* 0x000fe4000f8e02ff */
        /* <DEDUP_REMOVED lines=8> */
[----:B------:R-:W-:Y:S02]  /*63e0*/  USEL UR11, UR6, UR4, !UP2 ;  /* 0x00000004060b7287 */ /* 0x000fe4000d000000 */
[----:B------:R-:W-:Y:S02]  /*63f0*/  UIADD3 UR8, UPT, UPT, -UR5, URZ, URZ ;  /* 0x000000ff05087290 */ /* 0x000fe4000fffe1ff */
[----:B------:R-:W-:Y:S01]  /*6400*/  UIADD3 UR10, UPT, UPT, -UR11, URZ, URZ ;  /* 0x000000ff0b0a7290 */ /* 0x000fe2000fffe1ff */
[----:B------:R-:W-:Y:S01]  /*6410*/  @!UP0 UMOV UR4, UR9 ;  /* 0x0000000900048c82 */ /* 0x000fe20008000000 */
[----:B------:R-:W-:Y:S02]  /*6420*/  UIADD3 UR9, UPT, UPT, -UR6, URZ, URZ ;  /* 0x000000ff06097290 */ /* 0x000fe4000fffe1ff */
[----:B------:R-:W-:Y:S02]  /*6430*/  @!UP0 USHF.R.U32.HI UR4, URZ, UR41, UR4 ;  /* 0x00000029ff048299 */ /* 0x000fe40008011604 */
[----:B------:R-:W-:Y:S02]  /*6440*/  UIMAD UR10, UR45, UR10, UR6 ;  /* 0x0000000a2d0a72a4 */ /* 0x000fe4000f8e0206 */
[----:B------:R-:W-:Y:S04]  /*6450*/  @!UP0 USEL UR4, UR5, UR4, !UP2 ;  /* 0x0000000405048287 */ /* 0x000fe8000d000000 */
[----:B------:R-:W-:Y:S02]  /*6460*/  @!UP0 UIMAD UR10, UR7, UR10, UR4 ;  /* 0x0000000a070a82a4 */ /* 0x000fe4000f8e0204 */
[----:B------:R-:W-:Y:S02]  /*6470*/  @!UP0 UIADD3 UR11, UPT, UPT, UR11, -UR4, URZ ;  /* 0x800000040b0b8290 */ /* 0x000fe4000fffe0ff */
[----:B------:R-:W-:Y:S02]  /*6480*/  UIMAD UR7, UR42, UR8, UR38 ;  /* 0x000000082a0772a4 */ /* 0x000fe4000f8e0226 */
[----:B------:R-:W-:Y:S02]  /*6490*/  @!UP0 UIMAD UR6, UR11, UR45, UR5 ;  /* 0x0000002d0b0682a4 */ /* 0x000fe4000f8e0205 */
[----:B------:R-:W-:Y:S01]  /*64a0*/  UIMAD UR4, UR58, UR9, UR37 ;  /* 0x000000093a0472a4 */ /* 0x000fe2000f8e0225 */
[----:B------:R-:W-:Y:S02]  /*64b0*/  @!UP0 UMOV UR5, UR10 ;  /* 0x0000000a00058c82 */ /* 0x000fe40008000000 */
[----:B------:R-:W-:Y:S02]  /*64c0*/  UIMAD UR38, UR5, UR42, UR7 ;  /* 0x0000002a052672a4 */ /* 0x000fe4000f8e0207 */
[----:B------:R-:W-:Y:S11]  /*64d0*/  UIMAD UR37, UR6, UR58, UR4 ;  /* 0x0000003a062572a4 */ /* 0x000ff6000f8e0204 */
[----:B------:R-:W-:Y:S01]  /*64e0*/  @!UPT UIADD3 URZ, UPT, UPT, URZ, URZ, URZ ;  /* 0x000000fffffff290 */ /* 0x000fe2000fffe0ff */
.L_x_106:
[----:B-1----:R-:W-:Y:S01]  /*64f0*/  UISETP.NE.AND UP0, UPT, UR39, 0x1, UPT ;  /* 0x000000012700788c */ /* 0x002fe2000bf05270 */
[----:B------:R-:W-:Y:S01]  /*6500*/  LOP3.LUT P0, RZ, R91, 0x3f0, RZ, 0xc0, !PT ;  /* 0x000003f05bff7812 */ /* 0x000fe2000780c0ff */
[----:B------:R-:W-:Y:S01]  /*6510*/  USHF.L.U32 UR50, UR20, 0x7, URZ ;  /* 0x0000000714327899 */ /* 0x000fe200080006ff */
[----:B------:R-:W-:Y:S01]  /*6520*/  BSSY.RECONVERGENT B6, `(.L_x_107) ;  /* 0x0000034000067945 */ /* 0x000fe20003800200 */
[----:B------:R-:W-:Y:S01]  /*6530*/  USHF.L.U32 UR49, UR16, 0x8, URZ ;  /* 0x0000000810317899 */ /* 0x000fe200080006ff */
[----:B------:R-:W-:Y:S06]  /*6540*/  IADD3 R93, PT, PT, R93, 0x1, RZ ;  /* 0x000000015d5d7810 */ /* 0x000fec0007ffe0ff */
[----:B------:R-:W1:Y:S01]  /*6550*/  @!UP0 LDCU.128 UR12, c[0x0][0xb10] ;  /* 0x00016200ff0c87ac */ /* 0x000e620008000c00 */
[----:B------:R-:W2:Y:S01]  /*6560*/  @!UP0 LDCU UR5, c[0x0][0xb0c] ;  /* 0x00016180ff0587ac */ /* 0x000ea20008000800 */
[----:B------:R-:W4:Y:S01]  /*6570*/  @!UP0 LDCU UR10, c[0x0][0xb20] ;  /* 0x00016400ff0a87ac */ /* 0x000f220008000800 */
[----:B-1----:R-:W-:Y:S02]  /*6580*/  UIMAD.WIDE.U32 UR8, UR38, UR12, URZ ;  /* 0x0000000c260872a5 */ /* 0x002fe4000f8e00ff */
[----:B------:R-:W-:Y:S02]  /*6590*/  UIMAD.WIDE.U32 UR6, UR37, UR15, URZ ;  /* 0x0000000f250672a5 */ /* 0x000fe4000f8e00ff */
[----:B------:R-:W-:Y:S03]  /*65a0*/  @!UP0 UISETP.NE.AND UP1, UPT, UR14, 0x1, UPT ;  /* 0x000000010e00888c */ /* 0x000fe6000bf25270 */
[----:B------:R-:W-:Y:S01]  /*65b0*/  @!UP0 UMOV UR4, UR9 ;  /* 0x0000000900048c82 */ /* 0x000fe20008000000 */
[----:B--2---:R-:W-:Y:S02]  /*65c0*/  @!UP0 UISETP.NE.AND UP2, UPT, UR5, 0x1, UPT ;  /* 0x000000010500888c */ /* 0x004fe4000bf45270 */
[----:B------:R-:W-:Y:S01]  /*65d0*/  @!UP0 USHF.R.U32.HI UR4, URZ, UR13, UR4 ;  /* 0x0000000dff048299 */ /* 0x000fe20008011604 */
[----:B------:R-:W-:Y:S02]  /*65e0*/  @!UP0 UMOV UR6, UR7 ;  /* 0x0000000700068c82 */ /* 0x000fe40008000000 */
[----:B----4-:R-:W-:Y:S02]  /*65f0*/  @!UP0 USHF.R.U32.HI UR6, URZ, UR10, UR6 ;  /* 0x0000000aff068299 */ /* 0x010fe40008011606 */
[----:B------:R-:W-:Y:S02]  /*6600*/  @!UP0 USEL UR7, UR38, UR4, !UP2 ;  /* 0x0000000426078287 */ /* 0x000fe4000d000000 */
[----:B------:R-:W-:Y:S04]  /*6610*/  @!UP0 USEL UR6, UR37, UR6, !UP1 ;  /* 0x0000000625068287 */ /* 0x000fe8000c800000 */
[----:B------:R-:W-:Y:S02]  /*6620*/  @!UP0 UIADD3 UR4, UPT, UPT, -UR7, UR6, URZ ;  /* 0x0000000607048290 */ /* 0x000fe4000fffe1ff */
[----:B------:R-:W-:Y:S02]  /*6630*/  @!UP0 UIADD3 UR6, UPT, UPT, UR7, -UR6, URZ ;  /* 0x8000000607068290 */ /* 0x000fe4000fffe0ff */
[----:B------:R-:W-:Y:S02]  /*6640*/  @!UP0 UIMAD UR38, UR4, UR5, UR38 ;  /* 0x00000005042682a4 */ /* 0x000fe4000f8e0226 */
[----:B------:R-:W-:Y:S01]  /*6650*/  @!UP0 UIMAD UR37, UR6, UR14, UR37 ;  /* 0x0000000e062582a4 */ /* 0x000fe2000f8e0225 */
[----:B------:R-:W-:Y:S11]  /*6660*/  @!P0 BRA `(.L_x_108) ;  /* 0x00000000007c8947 */ /* 0x000ff60003800000 */
[----:B------:R-:W1:Y:S01]  /*6670*/  LDCU.64 UR8, c[0x4][0x80] ;  /* 0x01001000ff0877ac */ /* 0x000e620008000a00 */
[----:B------:R-:W-:Y:S01]  /*6680*/  MOV R2, 0x0 ;  /* 0x0000000000027802 */ /* 0x000fe20000000f00 */
[----:B------:R-:W-:Y:S02]  /*6690*/  HFMA2 R12, -RZ, RZ, 0, 5.9604644775390625e-08 ;  /* 0x00000001ff0c7431 */ /* 0x000fe400000001ff */
[----:B------:R-:W-:Y:S01]  /*66a0*/  IMAD.MOV.U32 R8, RZ, RZ, 0x70 ;  /* 0x00000070ff087424 */ /* 0x000fe200078e00ff */
[----:B------:R2:W4:Y:S01]  /*66b0*/  LDC.64 R14, c[0x4][R2] ;  /* 0x01000000020e7b82 */ /* 0x0005220000000a00 */
[----:B------:R-:W3:Y:S01]  /*66c0*/  LDCU.64 UR6, c[0x4][0x88] ;  /* 0x01001100ff0677ac */ /* 0x000ee20008000a00 */
[----:B------:R-:W-:Y:S01]  /*66d0*/  IMAD.MOV.U32 R13, RZ, RZ, RZ ;  /* 0x000000ffff0d7224 */ /* 0x000fe200078e00ff */
[----:B------:R-:W2:Y:S01]  /*66e0*/  LDCU.64 UR4, c[0x4][0x8] ;  /* 0x01000100ff0477ac */ /* 0x000ea20008000a00 */
[----:B-1----:R-:W-:Y:S01]  /*66f0*/  MOV R5, UR9 ;  /* 0x0000000900057c02 */ /* 0x002fe20008000f00 */
[----:B------:R-:W-:Y:S01]  /*6700*/  IMAD.U32 R4, RZ, RZ, UR8 ;  /* 0x00000008ff047e24 */ /* 0x000fe2000f8e00ff */
[----:B---3--:R-:W-:Y:S01]  /*6710*/  MOV R7, UR7 ;  /* 0x0000000700077c02 */ /* 0x008fe20008000f00 */
[----:B------:R-:W-:Y:S01]  /*6720*/  IMAD.U32 R6, RZ, RZ, UR6 ;  /* 0x00000006ff067e24 */ /* 0x000fe2000f8e00ff */
[----:B--2---:R-:W-:Y:S01]  /*6730*/  MOV R11, UR5 ;  /* 0x00000005000b7c02 */ /* 0x004fe20008000f00 */
[----:B------:R-:W-:Y:S02]  /*6740*/  IMAD.U32 R10, RZ, RZ, UR4 ;  /* 0x00000004ff0a7e24 */ /* 0x000fe4000f8e00ff */
[----:B------:R-:W-:Y:S07]  /*6750*/  LEPC R20, `(.L_x_109) ;  /* 0x000000001014794e */ /* 0x000fee0000000000 */
[----:B----45:R-:W-:Y:S05]  /*6760*/  CALL.ABS.NOINC R14 ;  /* 0x000000000e007343 */ /* 0x030fea0003c00000 */
.L_x_109:
[----:B------:R-:W1:Y:S01]  /*6770*/  LDCU.64 UR8, c[0x4][0x80] ;  /* 0x01001000ff0877ac */ /* 0x000e620008000a00 */
[----:B------:R-:W2:Y:S01]  /*6780*/  LDC.64 R2, c[0x4][R2] ;  /* 0x0100000002027b82 */ /* 0x000ea20000000a00 */
[----:B------:R-:W-:Y:S02]  /*6790*/  HFMA2 R12, -RZ, RZ, 0, 5.9604644775390625e-08 ;  /* 0x00000001ff0c7431 */ /* 0x000fe400000001ff */
[----:B------:R-:W-:Y:S02]  /*67a0*/  IMAD.MOV.U32 R8, RZ, RZ, 0x70 ;  /* 0x00000070ff087424 */ /* 0x000fe400078e00ff */
[----:B------:R-:W-:Y:S01]  /*67b0*/  IMAD.MOV.U32 R13, RZ, RZ, RZ ;  /* 0x000000ffff0d7224 */ /* 0x000fe200078e00ff */
[----:B------:R-:W3:Y:S01]  /*67c0*/  LDCU.64 UR6, c[0x4][0x88] ;  /* 0x01001100ff0677ac */ /* 0x000ee20008000a00 */
[----:B------:R-:W4:Y:S01]  /*67d0*/  LDCU.64 UR4, c[0x4][0x8] ;  /* 0x01000100ff0477ac */ /* 0x000f220008000a00 */
[----:B-1----:R-:W-:Y:S02]  /*67e0*/  MOV R4, UR8 ;  /* 0x0000000800047c02 */ /* 0x002fe40008000f00 */
[----:B------:R-:W-:Y:S02]  /*67f0*/  MOV R5, UR9 ;  /* 0x0000000900057c02 */ /* 0x000fe40008000f00 */
[----:B---3--:R-:W-:Y:S01]  /*6800*/  MOV R7, UR7 ;  /* 0x0000000700077c02 */ /* 0x008fe20008000f00 */
[----:B------:R-:W-:Y:S01]  /*6810*/  IMAD.U32 R6, RZ, RZ, UR6 ;  /* 0x00000006ff067e24 */ /* 0x000fe2000f8e00ff */
[----:B----4-:R-:W-:Y:S01]  /*6820*/  MOV R11, UR5 ;  /* 0x00000005000b7c02 */ /* 0x010fe20008000f00 */
[----:B------:R-:W-:Y:S02]  /*6830*/  IMAD.U32 R10, RZ, RZ, UR4 ;  /* 0x00000004ff0a7e24 */ /* 0x000fe4000f8e00ff */
[----:B------:R-:W-:Y:S07]  /*6840*/  LEPC R20, `(.L_x_108) ;  /* 0x000000001014794e */ /* 0x000fee0000000000 */
[----:B--2---:R-:W-:Y:S05]  /*6850*/  CALL.ABS.NOINC R2 ;  /* 0x0000000002007343 */ /* 0x004fea0003c00000 */
.L_x_108:
[----:B------:R-:W-:Y:S05]  /*6860*/  BSYNC.RECONVERGENT B6 ;  /* 0x0000000000067941 */ /* 0x000fea0003800200 */
.L_x_107:
[----:B------:R-:W-:Y:S02]  /*6870*/  ISETP.NE.U32.AND P0, PT, RZ, UR60, PT ;  /* 0x0000003cff007c0c */ /* 0x000fe4000bf05070 */
[C---:B------:R-:W-:Y:S02]  /*6880*/  ISETP.NE.U32.AND P1, PT, R84.reuse, RZ, PT ;  /* 0x000000ff5400720c */ /* 0x040fe40003f25070 */
[----:B------:R-:W-:Y:S02]  /*6890*/  ISETP.NE.U32.AND P4, PT, R84, RZ, PT ;  /* 0x000000ff5400720c */ /* 0x000fe40003f85070 */
[----:B------:R-:W-:Y:S02]  /*68a0*/  ISETP.NE.AND.EX P0, PT, RZ, UR61, PT, P0 ;  /* 0x0000003dff007c0c */ /* 0x000fe4000bf05300 */
[C---:B------:R-:W-:Y:S02]  /*68b0*/  ISETP.NE.AND.EX P1, PT, R85.reuse, RZ, PT, P1 ;  /* 0x000000ff5500720c */ /* 0x040fe40003f25310 */
[----:B------:R-:W-:Y:S02]  /*68c0*/  ISETP.NE.AND.EX P4, PT, R85, RZ, P0, P4 ;  /* 0x000000ff5500720c */ /* 0x000fe40000785340 */
[----:B---3--:R-:W-:Y:S02]  /*68d0*/  ISETP.NE.U32.AND P5, PT, R80, RZ, PT ;  /* 0x000000ff5000720c */ /* 0x008fe40003fa5070 */
[----:B------:R-:W-:Y:S02]  /*68e0*/  ISETP.NE.U32.AND P3, PT, RZ, UR60, PT ;  /* 0x0000003cff007c0c */ /* 0x000fe4000bf65070 */
[----:B------:R-:W-:Y:S02]  /*68f0*/  PLOP3.LUT P2, PT, PT, PT, PT, 0x8, 0x80 ;  /* 0x000000000080781c */ /* 0x000fe40003f4e170 */
[----:B------:R-:W-:Y:S02]  /*6900*/  ISETP.NE.AND.EX P5, PT, R81, RZ, PT, P5 ;  /* 0x000000ff5100720c */ /* 0x000fe40003fa5350 */
[----:B------:R-:W-:Y:S03]  /*6910*/  ISETP.NE.AND.EX P3, PT, RZ, UR61, PT, P3 ;  /* 0x0000003dff007c0c */ /* 0x000fe6000bf65330 */
[----:B------:R-:W-:Y:S01]  /*6920*/  @!P4 PLOP3.LUT P2, PT, P1, PT, PT, 0x80, 0x8 ;  /* 0x000000000008c81c */ /* 0x000fe20000f4f070 */
[----:B------:R-:W-:Y:S01]  /*6930*/  @!UPT UIADD3 URZ, UPT, UPT, URZ, URZ, URZ ;  /* 0x000000fffffff290 */ /* 0x000fe2000fffe0ff */
[----:B------:R-:W-:Y:S11]  /*6940*/  @!P1 BRA `(.L_x_110) ;  /* 0x0000000000309947 */ /* 0x000ff60003800000 */
[----:B------:R-:W-:Y:S01]  /*6950*/  ISETP.NE.U32.AND P0, PT, R82, RZ, PT ;  /* 0x000000ff5200720c */ /* 0x000fe20003f05070 */
[----:B------:R-:W1:Y:S01]  /*6960*/  LDCU.64 UR4, c[0x0][0x358] ;  /* 0x00006b00ff0477ac */ /* 0x000e620008000a00 */
[----:B------:R-:W-:Y:S02]  /*6970*/  IMAD.MOV.U32 R87, RZ, RZ, 0x1 ;  /* 0x00000001ff577424 */ /* 0x000fe400078e00ff */
[----:B------:R-:W-:Y:S11]  /*6980*/  ISETP.NE.AND.EX P0, PT, R83, RZ, PT, P0 ;  /* 0x000000ff5300720c */ /* 0x000ff60003f05300 */
[----:B------:R-:W-:Y:S02]  /*6990*/  @!UPT UIADD3 URZ, UPT, UPT, URZ, URZ, URZ ;  /* 0x000000fffffff290 */ /* 0x000fe4000fffe0ff */
[----:B------:R-:W2:Y:S01]  /*69a0*/  @P0 LDC.64 R2, c[0x0][0x888] ;  /* 0x00022200ff020b82 */ /* 0x000ea20000000a00 */
[----:B------:R-:W-:Y:S04]  /*69b0*/  @P0 IMAD R0, R84, UR36, RZ ;  /* 0x0000002454000c24 */ /* 0x000fe8000f8e02ff */
[----:B--2---:R-:W-:Y:S04]  /*69c0*/  @P0 IMAD.WIDE R2, R0, 0x4, R2 ;  /* 0x0000000400020825 */ /* 0x004fe800078e0202 */
[----:B------:R-:W-:Y:S01]  /*69d0*/  HFMA2 R0, -RZ, RZ, 0, 5.9604644775390625e-08 ;  /* 0x00000001ff007431 */ /* 0x000fe200000001ff */
[----:B-1---5:R1:W5:Y:S04]  /*69e0*/  @P0 LDG.E R45, desc[UR4][R2.64] ;  /* 0x00000004022d0981 */ /* 0x022368000c1e1900 */
[----:B------:R-:W-:Y:S01]  /*69f0*/  @!P0 PRMT R87, R0, 0x7610, R87 ;  /* 0x0000761000578816 */ /* 0x000fe20000000057 */
[----:B-1----:R-:W2:Y:S06]  /*6a00*/  @!P0 LDC R45, c[0x0][0x880] ;  /* 0x00022000ff2d8b82 */ /* 0x002eac0000000800 */
.L_x_110:
[----:B------:R-:W-:Y:S05]  /*6a10*/  @!P5 BRA `(.L_x_111) ;  /* 0x000000000024d947 */ /* 0x000fea0003800000 */
[----:B------:R-:W-:Y:S01]  /*6a20*/  ISETP.NE.U32.AND P0, PT, R46, RZ, PT ;  /* 0x000000ff2e00720c */ /* 0x000fe20003f05070 */
[----:B------:R-:W1:Y:S03]  /*6a30*/  LDCU.64 UR4, c[0x0][0x358] ;  /* 0x00006b00ff0477ac */ /* 0x000e660008000a00 */
[----:B------:R-:W-:Y:S11]  /*6a40*/  ISETP.NE.AND.EX P0, PT, R47, RZ, PT, P0 ;  /* 0x000000ff2f00720c */ /* 0x000ff60003f05300 */
[----:B------:R-:W-:Y:S02]  /*6a50*/  @!UPT UIADD3 URZ, UPT, UPT, URZ, URZ, URZ ;  /* 0x000000fffffff290 */ /* 0x000fe4000fffe0ff */
[----:B------:R-:W3:Y:S01]  /*6a60*/  @P0 LDC.64 R2, c[0x0][0x8a8] ;  /* 0x00022a00ff020b82 */ /* 0x000ee20000000a00 */
[----:B------:R-:W-:Y:S04]  /*6a70*/  @P0 IMAD R0, R80, UR36, RZ ;  /* 0x0000002450000c24 */ /* 0x000fe8000f8e02ff */
[----:B---3--:R-:W-:Y:S05]  /*6a80*/  @P0 IMAD.WIDE R2, R0, 0x4, R2 ;  /* 0x0000000400020825 */ /* 0x008fea00078e0202 */
[----:B-1---5:R1:W5:Y:S02]  /*6a90*/  @P0 LDG.E R38, desc[UR4][R2.64] ;  /* 0x0000000402260981 */ /* 0x022364000c1e1900 */
[----:B-1----:R-:W3:Y:S02]  /*6aa0*/  @!P0 LDC R38, c[0x0][0x8a0] ;  /* 0x00022800ff268b82 */ /* 0x002ee40000000800 */
.L_x_111:
[----:B--2--5:R-:W-:Y:S01]  /*6ab0*/  FSETP.NEU.AND P0, PT, R45, RZ, PT ;  /* 0x000000ff2d00720b */ /* 0x024fe20003f0d000 */
[----:B------:R-:W-:Y:S01]  /*6ac0*/  IMAD.SHL.U32 R109, R44, 0x4, RZ ;  /* 0x000000042c6d7824 */ /* 0x000fe200078e00ff */
[----:B------:R-:W-:Y:S01]  /*6ad0*/  SEL R3, RZ, 0xffffffff, P3 ;  /* 0xffffffffff037807 */ /* 0x000fe20001800000 */
[----:B------:R-:W-:Y:S01]  /*6ae0*/  IMAD.SHL.U32 R112, R101, 0x10, RZ ;  /* 0x0000001065707824 */ /* 0x000fe200078e00ff */
[----:B------:R-:W-:Y:S01]  /*6af0*/  @!P4 LOP3.LUT P3, RZ, R87, 0xff, RZ, 0xc0, !PT ;  /* 0x000000ff57ffc812 */ /* 0x000fe2000786c0ff */
[----:B------:R-:W-:Y:S01]  /*6b00*/  VIADD R108, R109, UR43 ;  /* 0x0000002b6d6c7c36 */ /* 0x000fe20008000000 */
[----:B------:R-:W-:Y:S01]  /*6b10*/  @!P4 SEL R0, RZ, 0xffffffff, P0 ;  /* 0xffffffffff00c807 */ /* 0x000fe20000000000 */
[----:B------:R-:W-:Y:S01]  /*6b20*/  IMAD.MOV.U32 R114, RZ, RZ, -0x10 ;  /* 0xfffffff0ff727424 */ /* 0x000fe200078e00ff */
[----:B------:R-:W-:Y:S01]  /*6b30*/  LEA R110, R36, UR43, 0x3 ;  /* 0x0000002b246e7c11 */ /* 0x000fe2000f8e18ff */
[----:B------:R-:W-:Y:S01]  /*6b40*/  IMAD.SHL.U32 R113, R102, 0x10, RZ ;  /* 0x0000001066717824 */ /* 0x000fe200078e00ff */
[----:B------:R-:W-:Y:S01]  /*6b50*/  @P2 SEL R0, R3, R0, !P3 ;  /* 0x0000000003002207 */ /* 0x000fe20005800000 */
[C---:B------:R-:W-:Y:S01]  /*6b60*/  IMAD.IADD R97, R108.reuse, 0x1, R112 ;  /* 0x000000016c617824 */ /* 0x040fe200078e0270 */
[----:B------:R-:W-:Y:S01]  /*6b70*/  SEL R2, RZ, 0xffffffff, P0 ;  /* 0xffffffffff027807 */ /* 0x000fe20000000000 */
[----:B------:R-:W-:Y:S01]  /*6b80*/  IMAD.IADD R107, R108, 0x1, R113 ;  /* 0x000000016c6b7824 */ /* 0x000fe200078e0271 */
[----:B------:R-:W-:Y:S01]  /*6b90*/  @!P4 LOP3.LUT R0, R0, 0x1, RZ, 0xc0, !PT ;  /* 0x000000010000c812 */ /* 0x000fe200078ec0ff */
[----:B------:R-:W-:Y:S01]  /*6ba0*/  IMAD.IADD R95, R113, 0x1, R97 ;  /* 0x00000001715f7824 */ /* 0x000fe200078e0261 */
[----:B------:R-:W-:Y:S01]  /*6bb0*/  BSSY B1, `(.L_x_112) ;  /* 0x0000049000017945 */ /* 0x000fe20003800000 */
[----:B------:R-:W-:Y:S01]  /*6bc0*/  IMAD.MOV.U32 R115, RZ, RZ, 0x1 ;  /* 0x00000001ff737424 */ /* 0x000fe200078e00ff */
[----:B------:R-:W-:Y:S01]  /*6bd0*/  ISETP.NE.U32.OR P5, PT, R0, 0x1, P4 ;  /* 0x000000010000780c */ /* 0x000fe200027a5470 */
[----:B------:R-:W-:Y:S01]  /*6be0*/  IMAD R39, R36, 0x100, R37 ;  /* 0x0000010024277824 */ /* 0x000fe200078e0225 */
[----:B------:R-:W-:Y:S01]  /*6bf0*/  LOP3.LUT P4, R92, R87, 0xff, RZ, 0xc0, !PT ;  /* 0x000000ff575c7812 */ /* 0x000fe2000788c0ff */
[----:B------:R-:W-:Y:S01]  /*6c00*/  IMAD.MOV.U32 R111, RZ, RZ, RZ ;  /* 0x000000ffff6f7224 */ /* 0x000fe200078e00ff */
[----:B------:R-:W-:Y:S02]  /*6c10*/  P2R R106, PR, RZ, 0x20 ;  /* 0x00000020ff6a7803 */ /* 0x000fe40000000000 */
[----:B------:R-:W-:Y:S02]  /*6c20*/  CS2R R78, SRZ ;  /* 0x00000000004e7805 */ /* 0x000fe4000001ff00 */
[----:B------:R-:W-:Y:S02]  /*6c30*/  @P1 SEL R2, R3, R2, !P4 ;  /* 0x0000000203021207 */ /* 0x000fe40006000000 */
[----:B------:R-:W-:Y:S02]  /*6c40*/  CS2R R76, SRZ ;  /* 0x00000000004c7805 */ /* 0x000fe4000001ff00 */
[----:B------:R-:W-:Y:S02]  /*6c50*/  CS2R R74, SRZ ;  /* 0x00000000004a7805 */ /* 0x000fe4000001ff00 */
[----:B------:R-:W-:Y:S02]  /*6c60*/  CS2R R72, SRZ ;  /* 0x0000000000487805 */ /* 0x000fe4000001ff00 */
[----:B------:R-:W-:Y:S02]  /*6c70*/  LOP3.LUT R2, R2, 0x1, RZ, 0xc0, !PT ;  /* 0x0000000102027812 */ /* 0x000fe400078ec0ff */
[----:B------:R-:W-:Y:S02]  /*6c80*/  CS2R R70, SRZ ;  /* 0x0000000000467805 */ /* 0x000fe4000001ff00 */
[----:B------:R-:W-:Y:S02]  /*6c90*/  CS2R R68, SRZ ;  /* 0x0000000000447805 */ /* 0x000fe4000001ff00 */
[----:B------:R-:W-:Y:S02]  /*6ca0*/  @P5 SHF.L.U32 R0, RZ, 0x1f, RZ ;  /* 0x0000001fff005819 */ /* 0x000fe400000006ff */
[----:B------:R-:W-:Y:S02]  /*6cb0*/  CS2R R66, SRZ ;  /* 0x0000000000427805 */ /* 0x000fe4000001ff00 */
[----:B------:R-:W-:Y:S02]  /*6cc0*/  ISETP.NE.U32.AND P0, PT, R2, 0x1, PT ;  /* 0x000000010200780c */ /* 0x000fe40003f05070 */
[----:B------:R-:W-:Y:S01]  /*6cd0*/  CS2R R64, SRZ ;  /* 0x0000000000407805 */ /* 0x000fe2000001ff00 */
[----:B------:R1:W2:Y:S01]  /*6ce0*/  @P5 SYNCS.PHASECHK.TRANS64.TRYWAIT P3, [UR43+0x20], R0 ;  /* 0x00002000ff0055a7 */ /* 0x0002a2000806112b */
[----:B------:R-:W-:Y:S02]  /*6cf0*/  CS2R R62, SRZ ;  /* 0x00000000003e7805 */ /* 0x000fe4000001ff00 */
[----:B------:R-:W-:Y:S02]  /*6d00*/  P2R R116, PR, RZ, 0x1 ;  /* 0x00000001ff747803 */ /* 0x000fe40000000000 */
[----:B------:R-:W-:Y:S02]  /*6d10*/  CS2R R60, SRZ ;  /* 0x00000000003c7805 */ /* 0x000fe4000001ff00 */
[----:B------:R-:W-:Y:S02]  /*6d20*/  ISETP.NE.U32.AND P0, PT, R86, 0x1, PT ;  /* 0x000000015600780c */ /* 0x000fe40003f05070 */
[----:B------:R-:W-:Y:S02]  /*6d30*/  CS2R R58, SRZ ;  /* 0x00000000003a7805 */ /* 0x000fe4000001ff00 */
[----:B------:R-:W-:Y:S02]  /*6d40*/  CS2R R56, SRZ ;  /* 0x0000000000387805 */ /* 0x000fe4000001ff00 */
[----:B------:R-:W-:Y:S02]  /*6d50*/  CS2R R54, SRZ ;  /* 0x0000000000367805 */ /* 0x000fe4000001ff00 */
[----:B------:R-:W-:Y:S02]  /*6d60*/  SEL R114, R114, 0x10, !P0 ;  /* 0x0000001072727807 */ /* 0x000fe40004000000 */
[----:B------:R-:W-:Y:S02]  /*6d70*/  CS2R R52, SRZ ;  /* 0x0000000000347805 */ /* 0x000fe4000001ff00 */
[----:B------:R-:W-:Y:S02]  /*6d80*/  CS2R R50, SRZ ;  /* 0x0000000000327805 */ /* 0x000fe4000001ff00 */
[----:B------:R-:W-:Y:S01]  /*6d90*/  CS2R R48, SRZ ;  /* 0x0000000000307805 */ /* 0x000fe2000001ff00 */
[----:B------:R-:W-:Y:S02]  /*6da0*/  IMAD.IADD R108, R108, 0x1, R114 ;  /* 0x000000016c6c7824 */ /* 0x000fe400078e0272 */
[C---:B------:R-:W-:Y:S02]  /*6db0*/  IMAD.IADD R98, R114.reuse, 0x1, R107 ;  /* 0x0000000172627824 */ /* 0x040fe400078e026b */
[C---:B------:R-:W-:Y:S02]  /*6dc0*/  IMAD.IADD R96, R114.reuse, 0x1, R97 ;  /* 0x0000000172607824 */ /* 0x040fe400078e0261 */
[----:B------:R-:W-:Y:S01]  /*6dd0*/  IMAD.IADD R94, R114, 0x1, R95 ;  /* 0x00000001725e7824 */ /* 0x000fe200078e025f */
[----:B-1----:R-:W-:Y:S04]  /*6de0*/  SHF.L.U32 R0, R100, 0x1f, RZ ;  /* 0x0000001f64007819 */ /* 0x002fe800000006ff */
[----:B------:R1:W4:Y:S01]  /*6df0*/  SYNCS.PHASECHK.TRANS64.TRYWAIT P2, [R110+URZ+0x90], R0 ;  /* 0x000090006e0075a7 */ /* 0x00032200080411ff */
[----:B--2---:R-:W-:Y:S01]  /*6e00*/  @P5 SEL R115, RZ, 0x1, !P3 ;  /* 0x00000001ff735807 */ /* 0x004fe20005800000 */
[----:B-1----:R-:W-:Y:S06]  /*6e10*/  @!P5 BRA `(.L_x_113) ;  /* 0x000000000088d947 */ /* 0x002fec0003800000 */
[----:B------:R-:W-:Y:S01]  /*6e20*/  IMAD.MOV.U32 R78, RZ, RZ, RZ ;  /* 0x000000ffff4e7224 */ /* 0x000fe200078e00ff */
[----:B------:R-:W-:Y:S01]  /*6e30*/  ISETP.NE.AND P0, PT, R115, RZ, PT ;  /* 0x000000ff7300720c */ /* 0x000fe20003f05270 */
[----:B------:R-:W-:Y:S01]  /*6e40*/  BSSY B0, `(.L_x_114) ;  /* 0x0000014000007945 */ /* 0x000fe20003800000 */
[----:B------:R-:W-:Y:S02]  /*6e50*/  CS2R R50, SRZ ;  /* 0x0000000000327805 */ /* 0x000fe4000001ff00 */
        /* <DEDUP_REMOVED lines=13> */
[----:B------:R-:W-:Y:S01]  /*6f30*/  CS2R R76, SRZ ;  /* 0x00000000004c7805 */ /* 0x000fe2000001ff00 */
[----:B------:R-:W-:Y:S06]  /*6f40*/  @P0 BRA `(.L_x_115) ;  /* 0x00000000000c0947 */ /* 0x000fec0003800000 */
[----:B------:R-:W-:Y:S04]  /*6f50*/  SHF.L.U32 R3, RZ, 0x1f, RZ ;  /* 0x0000001fff037819 */ /* 0x000fe800000006ff */
[----:B------:R-:W1:Y:S02]  /*6f60*/  SYNCS.PHASECHK.TRANS64.TRYWAIT P0, [UR43+0x20], R3 ;  /* 0x00002003ff0075a7 */ /* 0x000e64000800112b */
[----:B-1----:R-:W-:Y:S05]  /*6f70*/  @!P0 BRA `(.L_x_116) ;  /* 0x0000005c00e48947 */ /* 0x002fea0003800000 */
.L_x_115:
[----:B------:R-:W-:Y:S05]  /*6f80*/  BSYNC B0 ;  /* 0x0000000000007941 */ /* 0x000fea0003800000 */
.L_x_114:
[----:B------:R-:W-:Y:S01]  /*6f90*/  ISETP.NE.AND P0, PT, R116, RZ, PT ;  /* 0x000000ff7400720c */ /* 0x000fe20003f05270 */
[----:B------:R-:W-:Y:S11]  /*6fa0*/  HFMA2 R111, -RZ, RZ, 0, 5.9604644775390625e-08 ;  /* 0x00000001ff6f7431 */ /* 0x000ff600000001ff */
[----:B------:R-:W-:Y:S01]  /*6fb0*/  @!UPT UIADD3 URZ, UPT, UPT, URZ, URZ, URZ ;  /* 0x000000fffffff290 */ /* 0x000fe2000fffe0ff */
[----:B------:R2:W1:Y:S04]  /*6fc0*/  @P0 LDS.128 R48, [R109+UR43+0x400] ;  /* 0x0004002b6d300984 */ /* 0x0004680008000c00 */
[----:B------:R2:W1:Y:S04]  /*6fd0*/  @P0 LDS.128 R52, [R108+0x400] ;  /* 0x000400006c340984 */ /* 0x0004680000000c00 */
[----:B------:R2:W1:Y:S04]  /*6fe0*/  @P0 LDS.128 R56, [R107+0x400] ;  /* 0x000400006b380984 */ /* 0x0004680000000c00 */
[----:B------:R2:W1:Y:S04]  /*6ff0*/  @P0 LDS.128 R60, [R98+0x400] ;  /* 0x00040000623c0984 */ /* 0x0004680000000c00 */
[----:B------:R2:W1:Y:S04]  /*7000*/  @P0 LDS.128 R64, [R97+0x400] ;  /* 0x0004000061400984 */ /* 0x0004680000000c00 */
[----:B------:R2:W1:Y:S04]  /*7010*/  @P0 LDS.128 R68, [R96+0x400] ;  /* 0x0004000060440984 */ /* 0x0004680000000c00 */
[----:B------:R2:W1:Y:S04]  /*7020*/  @P0 LDS.128 R72, [R95+0x400] ;  /* 0x000400005f480984 */ /* 0x0004680000000c00 */
[----:B------:R2:W1:Y:S02]  /*7030*/  @P0 LDS.128 R76, [R94+0x400] ;  /* 0x000400005e4c0984 */ /* 0x0004640000000c00 */
.L_x_113:
[----:B------:R-:W-:Y:S05]  /*7040*/  BSYNC B1 ;  /* 0x0000000000017941 */ /* 0x000fea0003800000 */
.L_x_112:
[----:B-1----:R-:W-:Y:S04]  /*7050*/  SHF.R.U32.HI R2, RZ, 0x15, R39 ;  /* 0x00000015ff027819 */ /* 0x002fe80000011627 */
[----:B------:R-:W-:Y:S01]  /*7060*/  LOP3.LUT P0, RZ, R2, 0x3, R88, 0x48, !PT ;  /* 0x0000000302ff7812 */ /* 0x000fe20007804858 */
[----:B------:R-:W-:Y:S01]  /*7070*/  @!UPT UIADD3 URZ, UPT, UPT, URZ, URZ, URZ ;  /* 0x000000fffffff290 */ /* 0x000fe2000fffe0ff */
[----:B----4-:R-:W-:Y:S11]  /*7080*/  @P2 BRA `(.L_x_117) ;  /* 0x0000000000082947 */ /* 0x010ff60003800000 */
[----:B------:R-:W1:Y:S02]  /*7090*/  SYNCS.PHASECHK.TRANS64.TRYWAIT P1, [R110+URZ+0x90], R0 ;  /* 0x000090006e0075a7 */ /* 0x000e6400080211ff */
[----:B-1----:R-:W-:Y:S05]  /*70a0*/  @!P1 BRA `(.L_x_118) ;  /* 0x0000005c00b09947 */ /* 0x002fea0003800000 */
.L_x_117:
[----:B------:R-:W-:Y:S05]  /*70b0*/  @!P0 BRA `(.L_x_119) ;  /* 0x0000000000408947 */ /* 0x000fea0003800000 */
[----:B------:R-:W4:Y:S01]  /*70c0*/  LDCU.64 UR8, c[0x4][0x70] ;  /* 0x01000e00ff0877ac */ /* 0x000f220008000a00 */
[----:B------:R-:W-:Y:S01]  /*70d0*/  MOV R3, 0x0 ;  /* 0x0000000000037802 */ /* 0x000fe20000000f00 */
[----:B------:R-:W-:Y:S02]  /*70e0*/  HFMA2 R12, -RZ, RZ, 0, 5.9604644775390625e-08 ;  /* 0x00000001ff0c7431 */ /* 0x000fe400000001ff */
[----:B------:R-:W-:Y:S02]  /*70f0*/  IMAD.MOV.U32 R8, RZ, RZ, 0x192 ;  /* 0x00000192ff087424 */ /* 0x000fe400078e00ff */
[----:B------:R-:W-:Y:S01]  /*7100*/  IMAD.MOV.U32 R13, RZ, RZ, RZ ;  /* 0x000000ffff0d7224 */ /* 0x000fe200078e00ff */
[----:B------:R-:W5:Y:S01]  /*7110*/  LDCU.64 UR6, c[0x4][0x78] ;  /* 0x01000f00ff0677ac */ /* 0x000f620008000a00 */
[----:B------:R-:W1:Y:S01]  /*7120*/  LDC.64 R2, c[0x4][R3] ;  /* 0x0100000003027b82 */ /* 0x000e620000000a00 */
[----:B------:R-:W2:Y:S01]  /*7130*/  LDCU.64 UR4, c[0x4][0x10] ;  /* 0x01000200ff0477ac */ /* 0x000ea20008000a00 */
[----:B----4-:R-:W-:Y:S01]  /*7140*/  MOV R5, UR9 ;  /* 0x0000000900057c02 */ /* 0x010fe20008000f00 */
[----:B------:R-:W-:Y:S01]  /*7150*/  IMAD.U32 R4, RZ, RZ, UR8 ;  /* 0x00000008ff047e24 */ /* 0x000fe2000f8e00ff */
[----:B-----5:R-:W-:Y:S01]  /*7160*/  MOV R7, UR7 ;  /* 0x0000000700077c02 */ /* 0x020fe20008000f00 */
[----:B------:R-:W-:Y:S01]  /*7170*/  IMAD.U32 R6, RZ, RZ, UR6 ;  /* 0x00000006ff067e24 */ /* 0x000fe2000f8e00ff */
[----:B--2---:R-:W-:Y:S01]  /*7180*/  MOV R11, UR5 ;  /* 0x00000005000b7c02 */ /* 0x004fe20008000f00 */
[----:B------:R-:W-:Y:S02]  /*7190*/  IMAD.U32 R10, RZ, RZ, UR4 ;  /* 0x00000004ff0a7e24 */ /* 0x000fe4000f8e00ff */
[----:B------:R-:W-:Y:S07]  /*71a0*/  LEPC R20, `(.L_x_119) ;  /* 0x000000001014794e */ /* 0x000fee0000000000 */
[----:B-1-3--:R-:W-:Y:S05]  /*71b0*/  CALL.ABS.NOINC R2 ;  /* 0x0000000002007343 */ /* 0x00afea0003c00000 */
.L_x_119:
[----:B------:R-:W-:Y:S05]  /*71c0*/  WARPSYNC.ALL ;  /* 0x0000000000007948 */ /* 0x000fea0003800000 */
[----:B------:R-:W-:Y:S01]  /*71d0*/  R2UR UR4, R39 ;  /* 0x00000000270472ca */ /* 0x000fe200000e0000 */
[----:B------:R-:W-:Y:S01]  /*71e0*/  BSSY.RECONVERGENT B0, `(.L_x_120) ;  /* 0x000005d000007945 */ /* 0x000fe20003800200 */
[----:B------:R-:W-:Y:S11]  /*71f0*/  ISETP.NE.AND P0, PT, R103, RZ, PT ;  /* 0x000000ff6700720c */ /* 0x000ff60003f05270 */
[----:B------:R-:W1:Y:S02]  /*7200*/  LDTM.x32 R4, tmem[UR4] ;  /* 0x00000004000479ee */ /* 0x000e6400082c0000 */
[C---:B-1-3--:R-:W-:Y:S01]  /*7210*/  FMUL R0, R38.reuse, R4 ;  /* 0x0000000426007220 */ /* 0x04afe20000400000 */
[C---:B------:R-:W-:Y:S01]  /*7220*/  FMUL R2, R38.reuse, R5 ;  /* 0x0000000526027220 */ /* 0x040fe20000400000 */
[C---:B------:R-:W-:Y:S01]  /*7230*/  FMUL R3, R38.reuse, R6 ;  /* 0x0000000626037220 */ /* 0x040fe20000400000 */
[C---:B------:R-:W-:Y:S01]  /*7240*/  FMUL R7, R38.reuse, R7 ;  /* 0x0000000726077220 */ /* 0x040fe20000400000 */
[C---:B------:R-:W-:Y:S01]  /*7250*/  FFMA R40, R45.reuse, R48, R0 ;  /* 0x000000302d287223 */ /* 0x040fe20000000000 */
[C---:B------:R-:W-:Y:S01]  /*7260*/  FFMA R41, R45.reuse, R49, R2 ;  /* 0x000000312d297223 */ /* 0x040fe20000000002 */
[C---:B------:R-:W-:Y:S01]  /*7270*/  FFMA R42, R45.reuse, R50, R3 ;  /* 0x000000322d2a7223 */ /* 0x040fe20000000003 */
[C---:B------:R-:W-:Y:S01]  /*7280*/  FFMA R43, R45.reuse, R51, R7 ;  /* 0x000000332d2b7223 */ /* 0x040fe20000000007 */
[C---:B------:R-:W-:Y:S01]  /*7290*/  FMUL R4, R38.reuse, R8 ;  /* 0x0000000826047220 */ /* 0x040fe20000400000 */
[C---:B------:R-:W-:Y:S01]  /*72a0*/  FMUL R5, R38.reuse, R9 ;  /* 0x0000000926057220 */ /* 0x040fe20000400000 */
[C---:B------:R-:W-:Y:S01]  /*72b0*/  FMUL R6, R38.reuse, R10 ;  /* 0x0000000a26067220 */ /* 0x040fe20000400000 */
[C---:B------:R-:W-:Y:S01]  /*72c0*/  FMUL R11, R38.reuse, R11 ;  /* 0x0000000b260b7220 */ /* 0x040fe20000400000 */
[----:B------:R1:W-:Y:S01]  /*72d0*/  STS.128 [R109+UR43+0x400], R40 ;  /* 0x000400286d007988 */ /* 0x0003e20008000c2b */
        /* <DEDUP_REMOVED lines=8> */
[----:B------:R1:W-:Y:S01]  /*7360*/  STS.128 [R108+0x400], R4 ;  /* 0x000400046c007388 */ /* 0x0003e20000000c00 */
        /* <DEDUP_REMOVED lines=19> */
[C---:B------:R-:W-:Y:S01]  /*74a0*/  FMUL R20, R38.reuse, R24 ;  /* 0x0000001826147220 */ /* 0x040fe20000400000 */
        /* <DEDUP_REMOVED lines=9> */
[----:B------:R1:W-:Y:S01]  /*7540*/  STS.128 [R97+0x400], R16 ;  /* 0x0004001061007388 */ /* 0x0003e20000000c00 */
        /* <DEDUP_REMOVED lines=13> */
[----:B------:R-:W-:Y:S01]  /*7620*/  FMUL R0, R38, R35 ;  /* 0x0000002326007220 */ /* 0x000fe20000400000 */
[C---:B------:R-:W-:Y:S01]  /*7630*/  FFMA R28, R45.reuse, R76, R28 ;  /* 0x0000004c2d1c7223 */ /* 0x040fe2000000001c */
[C---:B------:R-:W-:Y:S01]  /*7640*/  FFMA R29, R45.reuse, R77, R29 ;  /* 0x0000004d2d1d7223 */ /* 0x040fe2000000001d */
[C---:B------:R-:W-:Y:S01]  /*7650*/  FFMA R30, R45.reuse, R78, R30 ;  /* 0x0000004e2d1e7223 */ /* 0x040fe2000000001e */
[----:B------:R1:W-:Y:S01]  /*7660*/  STS.128 [R95+0x400], R24 ;  /* 0x000400185f007388 */ /* 0x0003e20000000c00 */
[----:B------:R-:W-:Y:S05]  /*7670*/  FFMA R31, R45, R79, R0 ;  /* 0x0000004f2d1f7223 */ /* 0x000fea0000000000 */
[----:B------:R1:W-:Y:S01]  /*7680*/  STS.128 [R94+0x400], R28 ;  /* 0x0004001c5e007388 */ /* 0x0003e20000000c00 */
[----:B------:R-:W-:Y:S01]  /*7690*/  @!PT LDS RZ, [RZ] ;  /* 0x00000000fffff984 */ /* 0x000fe20000000800 */
[----:B------:R-:W-:Y:S01]  /*76a0*/  @!PT LDS RZ, [RZ] ;  /* 0x00000000fffff984 */ /* 0x000fe20000000800 */
[----:B------:R-:W-:Y:S01]  /*76b0*/  @!PT LDS RZ, [RZ] ;  /* 0x00000000fffff984 */ /* 0x000fe20000000800 */
[----:B------:R-:W-:Y:S01]  /*76c0*/  @!PT LDS RZ, [RZ] ;  /* 0x00000000fffff984 */ /* 0x000fe20000000800 */
[----:B------:R3:W-:Y:S06]  /*76d0*/  MEMBAR.ALL.CTA ;  /* 0x0000000000007992 */ /* 0x0007ec0000008000 */
[----:B---3--:R-:W3:Y:S02]  /*76e0*/  FENCE.VIEW.ASYNC.S ;  /* 0x00000000000073c6 */ /* 0x008ee40000000000 */
[----:B---3--:R-:W-:Y:S06]  /*76f0*/  BAR.SYNC.DEFER_BLOCKING 0x1, 0x80 ;  /* 0x0042000000007b1d */ /* 0x008fec0000010000 */
[----:B------:R-:W-:Y:S05]  /*7700*/  @P0 BRA `(.L_x_121) ;  /* 0x0000000000280947 */ /* 0x000fea0003800000 */
[----:B------:R-:W-:Y:S01]  /*7710*/  UIADD3 UR4, UPT, UPT, UR43, 0x400, URZ ;  /* 0x000004002b047890 */ /* 0x000fe2000fffe0ff */
[----:B------:R-:W-:Y:S05]  /*7720*/  UMOV UR51, UR36 ;  /* 0x0000002400337c82 */ /* 0x000fea0008000000 */
[----:B------:R-:W-:Y:S01]  /*7730*/  MOV R91, UR4 ;  /* 0x00000004005b7c02 */ /* 0x000fe20008000f00 */
[----:B------:R-:W-:Y:S03]  /*7740*/  UIADD3 UR4, UP0, UPT, UR54, 0x680, URZ ;  /* 0x0000068036047890 */ /* 0x000fe6000ff1e0ff */
[----:B------:R-:W-:Y:S01]  /*7750*/  R2UR UR48, R91 ;  /* 0x000000005b3072ca */ /* 0x000fe200000e0000 */
[----:B------:R-:W-:Y:S11]  /*7760*/  UIADD3.X UR5, UPT, UPT, URZ, UR55, URZ, UP0, !UPT ;  /* 0x00000037ff057290 */ /* 0x000ff600087fe4ff */
[----:B------:R-:W-:Y:S01]  /*7770*/  @!UPT UIADD3 URZ, UPT, UPT, URZ, URZ, URZ ;  /* 0x000000fffffff290 */ /* 0x000fe2000fffe0ff */
[----:B------:R3:W-:Y:S01]  /*7780*/  UTMASTG.3D [UR48], [UR4] ;  /* 0x00000030040073b5 */ /* 0x0007e20008010000 */
[----:B------:R0:W-:Y:S01]  /*7790*/  UTMACMDFLUSH ;  /* 0x00000000000079b7 */ /* 0x0001e20000000000 */
[----:B---3--:R-:W-:Y:S04]  /*77a0*/  DEPBAR.LE SB0, 0x1 ;  /* 0x000080400000791a */ /* 0x008fe80000000000 */
.L_x_121:
[----:B------:R-:W-:Y:S05]  /*77b0*/  BSYNC.RECONVERGENT B0 ;  /* 0x0000000000007941 */ /* 0x000fea0003800200 */
.L_x_120:
[----:B------:R-:W-:Y:S01]  /*77c0*/  BAR.SYNC.DEFER_BLOCKING 0x1, 0x80 ;  /* 0x0042000000007b1d */ /* 0x000fe20000010000 */
[----:B------:R-:W-:Y:S01]  /*77d0*/  ISETP.NE.AND P1, PT, R106, RZ, PT ;  /* 0x000000ff6a00720c */ /* 0x000fe20003f25270 */
[----:B------:R-:W-:Y:S01]  /*77e0*/  UISETP.NE.AND UP0, UPT, UR53, URZ, UPT ;  /* 0x000000ff3500728c */ /* 0x000fe2000bf05270 */
[----:B------:R-:W-:Y:S11]  /*77f0*/  LEA R2, R111, UR43, 0x3 ;  /* 0x0000002b6f027c11 */ /* 0x000ff6000f8e18ff */
[----:B------:R-:W-:Y:S01]  /*7800*/  @P1 SHF.L.U32 R3, RZ, 0x1f, RZ ;  /* 0x0000001fff031819 */ /* 0x000fe200000006ff */
[----:B------:R-:W-:Y:S06]  /*7810*/  BRA.U !UP0, `(.L_x_122) ;  /* 0x0000000108247547 */ /* 0x000fec000b800000 */
[----:B-1----:R-:W-:Y:S01]  /*7820*/  IMAD.U32 R4, RZ, RZ, UR47 ;  /* 0x0000002fff047e24 */ /* 0x002fe2000f8e00ff */
[----:B------:R-:W-:Y:S01]  /*7830*/  MOV R0, UR52 ;  /* 0x0000003400007c02 */ /* 0x000fe20008000f00 */
[----:B------:R-:W-:Y:S03]  /*7840*/  UIADD3 UR4, UPT, UPT, UR47, 0x1, URZ ;  /* 0x000000012f047890 */ /* 0x000fe6000fffe0ff */
[----:B------:R-:W-:Y:S01]  /*7850*/  @P1 LEA R4, R4, UR43, 0x3 ;  /* 0x0000002b04041c11 */ /* 0x000fe2000f8e18ff */
[----:B------:R-:W-:Y:S04]  /*7860*/  UISETP.NE.AND UP0, UPT, UR4, 0x4, UPT ;  /* 0x000000040400788c */ /* 0x000fe8000bf05270 */
[----:B------:R-:W-:Y:S01]  /*7870*/  @P1 VIADD R4, R4, 0x40 ;  /* 0x0000004004041836 */ /* 0x000fe20000000000 */
[----:B------:R-:W-:Y:S04]  /*7880*/  USEL UR47, UR4, URZ, UP0 ;  /* 0x000000ff042f7287 */ /* 0x000fe80008000000 */
[----:B------:R-:W-:Y:S04]  /*7890*/  @P1 PRMT R0, R0, 0x654, R4 ;  /* 0x0000065400001816 */ /* 0x000fe80000000004 */
[----:B------:R3:W-:Y:S04]  /*78a0*/  @P1 SYNCS.ARRIVE.TRANS64.RED.A1T0 RZ, [R0+URZ], RZ ;  /* 0x000000ff00ff19a7 */ /* 0x0007e800081004ff */
.L_x_122:
[----:B------:R-:W4:Y:S01]  /*78b0*/  @P1 SYNCS.PHASECHK.TRANS64.TRYWAIT P0, [R2+URZ+0x20], R3 ;  /* 0x00002003020015a7 */ /* 0x000f2200080011ff */
[----:B------:R-:W-:Y:S01]  /*78c0*/  BSSY B1, `(.L_x_123) ;  /* 0x000001f000017945 */ /* 0x000fe20003800000 */
[----:B----4-:R-:W-:Y:S03]  /*78d0*/  @P1 SEL R115, RZ, 0x1, !P0 ;  /* 0x00000001ff731807 */ /* 0x010fe60004000000 */
[----:B------:R-:W-:Y:S05]  /*78e0*/  @!P1 BRA `(.L_x_124) ;  /* 0x0000000000709947 */ /* 0x000fea0003800000 */
[----:B------:R-:W-:Y:S01]  /*78f0*/  ISETP.NE.AND P1, PT, R116, RZ, PT ;  /* 0x000000ff7400720c */ /* 0x000fe20003f25270 */
[----:B------:R-:W-:Y:S01]  /*7900*/  BSSY B0, `(.L_x_125) ;  /* 0x000000b000007945 */ /* 0x000fe20003800000 */
[----:B------:R-:W-:Y:S11]  /*7910*/  ISETP.NE.AND P0, PT, R115, RZ, PT ;  /* 0x000000ff7300720c */ /* 0x000ff60003f05270 */
[----:B-1----:R-:W-:Y:S05]  /*7920*/  @P1 IMAD R6, R111, 0x4000, R109 ;  /* 0x000040006f061824 */ /* 0x002fea00078e026d */
[----:B------:R-:W-:Y:S04]  /*7930*/  @P1 IADD3 R5, PT, PT, R6, UR43, RZ ;  /* 0x0000002b06051c10 */ /* 0x000fe8000fffe0ff */
[----:B------:R-:W-:Y:S01]  /*7940*/  @P1 IADD3 R4, PT, PT, R113, R5, RZ ;  /* 0x0000000571041210 */ /* 0x000fe20007ffe0ff */
[--C-:B------:R-:W-:Y:S02]  /*7950*/  @P1 IMAD.IADD R3, R112, 0x1, R5.reuse ;  /* 0x0000000170031824 */ /* 0x100fe400078e0205 */
[----:B------:R-:W-:Y:S01]  /*7960*/  @P1 IMAD.IADD R5, R114, 0x1, R5 ;  /* 0x0000000172051824 */ /* 0x000fe200078e0205 */
[----:B------:R-:W-:Y:S06]  /*7970*/  @P0 BRA `(.L_x_126) ;  /* 0x00000000000c0947 */ /* 0x000fec0003800000 */
[----:B---3--:R-:W-:Y:S04]  /*7980*/  SHF.L.U32 R0, RZ, 0x1f, RZ ;  /* 0x0000001fff007819 */ /* 0x008fe800000006ff */
[----:B------:R-:W1:Y:S02]  /*7990*/  SYNCS.PHASECHK.TRANS64.TRYWAIT P0, [R2+URZ+0x20], R0 ;  /* 0x00002000020075a7 */ /* 0x000e6400080011ff */
[----:B-1----:R-:W-:Y:S05]  /*79a0*/  @!P0 BRA `(.L_x_127) ;  /* 0x0000005400848947 */ /* 0x002fea0003800000 */
.L_x_126:
[----:B------:R-:W-:Y:S05]  /*79b0*/  BSYNC B0 ;  /* 0x0000000000007941 */ /* 0x000fea0003800000 */
.L_x_125:
[----:B------:R-:W-:Y:S01]  /*79c0*/  ISETP.NE.AND P0, PT, R116, RZ, PT ;  /* 0x000000ff7400720c */ /* 0x000fe20003f05270 */
[----:B------:R-:W-:Y:S11]  /*79d0*/  VIADD R111, R111, 0x1 ;  /* 0x000000016f6f7836 */ /* 0x000ff60000000000 */
[----:B------:R-:W-:Y:S01]  /*79e0*/  @!UPT UIADD3 URZ, UPT, UPT, URZ, URZ, URZ ;  /* 0x000000fffffff290 */ /* 0x000fe2000fffe0ff */
[----:B------:R4:W2:Y:S01]  /*79f0*/  @P0 LDS.128 R52, [R5+0x400] ;  /* 0x0004000005340984 */ /* 0x0008a20000000c00 */
[--C-:B-1-3--:R-:W-:Y:S01]  /*7a00*/  @P0 IMAD.IADD R0, R113, 0x1, R3.reuse ;  /* 0x0000000171000824 */ /* 0x10afe200078e0203 */
[C---:B------:R-:W-:Y:S02]  /*7a10*/  @P0 IADD3 R2, PT, PT, R114.reuse, R4, RZ ;  /* 0x0000000472020210 */ /* 0x040fe40007ffe0ff */
[----:B------:R1:W3:Y:S04]  /*7a20*/  @P0 LDS.128 R56, [R4+0x400] ;  /* 0x0004000004380984 */ /* 0x0002e80000000c00 */
[----:B------:R2:W2:Y:S04]  /*7a30*/  @P0 LDS.128 R48, [R6+UR43+0x400] ;  /* 0x0004002b06300984 */ /* 0x0004a80008000c00 */
[----:B------:R2:W2:Y:S04]  /*7a40*/  @P0 LDS.128 R60, [R2+0x400] ;  /* 0x00040000023c0984 */ /* 0x0004a80000000c00 */
[----:B------:R2:W2:Y:S04]  /*7a50*/  @P0 LDS.128 R64, [R3+0x400] ;  /* 0x0004000003400984 */ /* 0x0004a80000000c00 */
[----:B------:R2:W2:Y:S01]  /*7a60*/  @P0 LDS.128 R72, [R0+0x400] ;  /* 0x0004000000480984 */ /* 0x0004a20000000c00 */
[C---:B----4-:R-:W-:Y:S01]  /*7a70*/  @P0 IMAD.IADD R5, R114.reuse, 0x1, R3 ;  /* 0x0000000172050824 */ /* 0x050fe200078e0203 */
[----:B-1----:R-:W-:Y:S04]  /*7a80*/  @P0 IADD3 R4, PT, PT, R114, R0, RZ ;  /* 0x0000000072040210 */ /* 0x002fe80007ffe0ff */
[----:B------:R4:W1:Y:S04]  /*7a90*/  @P0 LDS.128 R68, [R5+0x400] ;  /* 0x0004000005440984 */ /* 0x0008680000000c00 */
[----:B------:R4:W1:Y:S02]  /*7aa0*/  @P0 LDS.128 R76, [R4+0x400] ;  /* 0x00040000044c0984 */ /* 0x0008640000000c00 */
.L_x_124:
[----:B------:R-:W-:Y:S05]  /*7ab0*/  BSYNC B1 ;  /* 0x0000000000017941 */ /* 0x000fea0003800000 */
.L_x_123:
[----:B--23--:R-:W-:Y:S05]  /*7ac0*/  VIADD R0, R39, 0x20 ;  /* 0x0000002027007836 */ /* 0x00cfea0000000000 */
[----:B------:R-:W-:Y:S04]  /*7ad0*/  SHF.R.U32.HI R0, RZ, 0x15, R0 ;  /* 0x00000015ff007819 */ /* 0x000fe80000011600 */
[----:B------:R-:W-:Y:S11]  /*7ae0*/  LOP3.LUT P0, RZ, R0, 0x3, R88, 0x48, !PT ;  /* 0x0000000300ff7812 */ /* 0x000ff60007804858 */
[----:B------:R-:W-:Y:S02]  /*7af0*/  @!UPT UIADD3 URZ, UPT, UPT, URZ, URZ, URZ ;  /* 0x000000fffffff290 */ /* 0x000fe4000fffe0ff */
[----:B------:R-:W-:Y:S05]  /*7b00*/  @!P0 BRA `(.L_x_128) ;  /* 0x0000000000408947 */ /* 0x000fea0003800000 */
[----:B------:R-:W4:Y:S01]  /*7b10*/  LDCU.64 UR8, c[0x4][0x70] ;  /* 0x01000e00ff0877ac */ /* 0x000f220008000a00 */
[----:B------:R-:W-:Y:S01]  /*7b20*/  MOV R3, 0x0 ;  /* 0x0000000000037802 */ /* 0x000fe20000000f00 */
[----:B-1----:R-:W-:Y:S02]  /*7b30*/  HFMA2 R12, -RZ, RZ, 0, 5.9604644775390625e-08 ;  /* 0x00000001ff0c7431 */ /* 0x002fe400000001ff */
[----:B------:R-:W-:Y:S02]  /*7b40*/  IMAD.MOV.U32 R8, RZ, RZ, 0x192 ;  /* 0x00000192ff087424 */ /* 0x000fe400078e00ff */
[----:B------:R-:W-:Y:S01]  /*7b50*/  IMAD.MOV.U32 R13, RZ, RZ, RZ ;  /* 0x000000ffff0d7224 */ /* 0x000fe200078e00ff */
[----:B------:R-:W1:Y:S01]  /*7b60*/  LDCU.64 UR6, c[0x4][0x78] ;  /* 0x01000f00ff0677ac */ /* 0x000e620008000a00 */
[----:B------:R-:W2:Y:S01]  /*7b70*/  LDC.64 R2, c[0x4][R3] ;  /* 0x0100000003027b82 */ /* 0x000ea20000000a00 */
[----:B------:R-:W3:Y:S01]  /*7b80*/  LDCU.64 UR4, c[0x4][0x10] ;  /* 0x01000200ff0477ac */ /* 0x000ee20008000a00 */
[----:B----4-:R-:W-:Y:S01]  /*7b90*/  MOV R5, UR9 ;  /* 0x0000000900057c02 */ /* 0x010fe20008000f00 */
[----:B------:R-:W-:Y:S01]  /*7ba0*/  IMAD.U32 R4, RZ, RZ, UR8 ;  /* 0x00000008ff047e24 */ /* 0x000fe2000f8e00ff */
[----:B-1----:R-:W-:Y:S01]  /*7bb0*/  MOV R7, UR7 ;  /* 0x0000000700077c02 */ /* 0x002fe20008000f00 */
[----:B------:R-:W-:Y:S01]  /*7bc0*/  IMAD.U32 R6, RZ, RZ, UR6 ;  /* 0x00000006ff067e24 */ /* 0x000fe2000f8e00ff */
[----:B---3--:R-:W-:Y:S01]  /*7bd0*/  MOV R11, UR5 ;  /* 0x00000005000b7c02 */ /* 0x008fe20008000f00 */
[----:B------:R-:W-:Y:S02]  /*7be0*/  IMAD.U32 R10, RZ, RZ, UR4 ;  /* 0x00000004ff0a7e24 */ /* 0x000fe4000f8e00ff */
[----:B------:R-:W-:Y:S07]  /*7bf0*/  LEPC R20, `(.L_x_128) ;  /* 0x000000001014794e */ /* 0x000fee0000000000 */
[----:B--2---:R-:W-:Y:S05]  /*7c00*/  CALL.ABS.NOINC R2 ;  /* 0x0000000002007343 */ /* 0x004fea0003c00000 */
.L_x_128:
[----:B------:R-:W-:Y:S05]  /*7c10*/  WARPSYNC.ALL ;  /* 0x0000000000007948 */ /* 0x000fea0003800000 */
[----:B------:R-:W-:Y:S01]  /*7c20*/  R2UR UR4, R39 ;  /* 0x00000000270472ca */ /* 0x000fe200000e0000 */
[----:B------:R-:W-:Y:S01]  /*7c30*/  BSSY.RECONVERGENT B0, `(.L_x_129) ;  /* 0x0000064000007945 */ /* 0x000fe20003800200 */
[----:B------:R-:W-:Y:S02]  /*7c40*/  ISETP.NE.AND P6, PT, R106, RZ, PT ;  /* 0x000000ff6a00720c */ /* 0x000fe40003fc5270 */
[----:B------:R-:W-:Y:S02]  /*7c50*/  MOV R0, UR47 ;  /* 0x0000002f00007c02 */ /* 0x000fe40008000f00 */
[----:B------:R-:W-:Y:S02]  /*7c60*/  MOV R117, UR52 ;  /* 0x0000003400757c02 */ /* 0x000fe40008000f00 */
[----:B------:R-:W-:Y:S05]  /*7c70*/  ISETP.NE.AND P0, PT, R103, RZ, PT ;  /* 0x000000ff6700720c */ /* 0x000fea0003f05270 */
[----:B-1--4-:R-:W1:Y:S02]  /*7c80*/  LDTM.x32 R4, tmem[UR4+0x20] ;  /* 0x00002004000479ee */ /* 0x012e6400082c0000 */
[----:B------:R-:W-:Y:S04]  /*7c90*/  @P6 LEA R0, R0, UR43, 0x3 ;  /* 0x0000002b00006c11 */ /* 0x000fe8000f8e18ff */
[----:B------:R-:W-:Y:S04]  /*7ca0*/  @P6 IADD3 R0, PT, PT, R0, 0x40, RZ ;  /* 0x0000004000006810 */ /* 0x000fe80007ffe0ff */
[----:B------:R-:W-:Y:S01]  /*7cb0*/  @P6 PRMT R117, R117, 0x654, R0 ;  /* 0x0000065475756816 */ /* 0x000fe20000000000 */
[C---:B-1----:R-:W-:Y:S01]  /*7cc0*/  FMUL R0, R38.reuse, R4 ;  /* 0x0000000426007220 */ /* 0x042fe20000400000 */
        /* <DEDUP_REMOVED lines=69> */
[----:B------:R-:W-:Y:S01]  /*8120*/  FFMA R31, R45, R79, R0 ;  /* 0x0000004f2d1f7223 */ /* 0x000fe20000000000 */
[----:B------:R-:W-:Y:S02]  /*8130*/  LEA R0, R111, UR43, 0x3 ;  /* 0x0000002b6f007c11 */ /* 0x000fe4000f8e18ff */
[----:B------:R-:W-:Y:S02]  /*8140*/  @P6 SHF.L.U32 R2, RZ, 0x1f, RZ ;  /* 0x0000001fff026819 */ /* 0x000fe400000006ff */
[----:B------:R1:W-:Y:S01]  /*8150*/  STS.128 [R94+0x4400], R28 ;  /* 0x0044001c5e007388 */ /* 0x0003e20000000c00 */
[----:B------:R-:W-:Y:S01]  /*8160*/  @!PT LDS RZ, [RZ] ;  /* 0x00000000fffff984 */ /* 0x000fe20000000800 */
[----:B------:R-:W-:Y:S01]  /*8170*/  @!PT LDS RZ, [RZ] ;  /* 0x00000000fffff984 */ /* 0x000fe20000000800 */
[----:B------:R-:W-:Y:S01]  /*8180*/  @!PT LDS RZ, [RZ] ;  /* 0x00000000fffff984 */ /* 0x000fe20000000800 */
[----:B------:R-:W-:Y:S01]  /*8190*/  @!PT LDS RZ, [RZ] ;  /* 0x00000000fffff984 */ /* 0x000fe20000000800 */
[----:B------:R2:W-:Y:S06]  /*81a0*/  MEMBAR.ALL.CTA ;  /* 0x0000000000007992 */ /* 0x0005ec0000008000 */
[----:B--2---:R-:W2:Y:S02]  /*81b0*/  FENCE.VIEW.ASYNC.S ;  /* 0x00000000000073c6 */ /* 0x004ea40000000000 */
[----:B--2---:R-:W-:Y:S06]  /*81c0*/  BAR.SYNC.DEFER_BLOCKING 0x1, 0x80 ;  /* 0x0042000000007b1d */ /* 0x004fec0000010000 */
[----:B------:R-:W-:Y:S05]  /*81d0*/  @P0 BRA `(.L_x_130) ;  /* 0x0000000000240947 */ /* 0x000fea0003800000 */
[----:B------:R-:W-:Y:S02]  /*81e0*/  UIADD3 UR4, UP0, UPT, UR54, 0x680, URZ ;  /* 0x0000068036047890 */ /* 0x000fe4000ff1e0ff */
[----:B------:R-:W-:Y:S02]  /*81f0*/  UIADD3 UR9, UPT, UPT, UR49, 0x20, URZ ;  /* 0x0000002031097890 */ /* 0x000fe4000fffe0ff */
[----:B------:R-:W-:Y:S02]  /*8200*/  UIADD3 UR8, UPT, UPT, UR43, 0x4400, URZ ;  /* 0x000044002b087890 */ /* 0x000fe4000fffe0ff */
[----:B------:R-:W-:Y:S01]  /*8210*/  UIADD3.X UR5, UPT, UPT, URZ, UR55, URZ, UP0, !UPT ;  /* 0x00000037ff057290 */ /* 0x000fe200087fe4ff */
[----:B------:R-:W-:Y:S01]  /*8220*/  UMOV UR10, UR50 ;  /* 0x00000032000a7c82 */ /* 0x000fe20008000000 */
[----:B------:R-:W-:Y:S07]  /*8230*/  UMOV UR11, UR36 ;  /* 0x00000024000b7c82 */ /* 0x000fee0008000000 */
[----:B------:R2:W-:Y:S01]  /*8240*/  UTMASTG.3D [UR8], [UR4] ;  /* 0x00000008040073b5 */ /* 0x0005e20008010000 */
[----:B------:R0:W-:Y:S01]  /*8250*/  UTMACMDFLUSH ;  /* 0x00000000000079b7 */ /* 0x0001e20000000000 */
[----:B--2---:R-:W-:Y:S04]  /*8260*/  DEPBAR.LE SB0, 0x1 ;  /* 0x000080400000791a */ /* 0x004fe80000000000 */
.L_x_130:
[----:B------:R-:W-:Y:S05]  /*8270*/  BSYNC.RECONVERGENT B0 ;  /* 0x0000000000007941 */ /* 0x000fea0003800200 */
.L_x_129:
[----:B------:R-:W-:Y:S01]  /*8280*/  BAR.SYNC.DEFER_BLOCKING 0x1, 0x80 ;  /* 0x0042000000007b1d */ /* 0x000fe20000010000 */
[----:B------:R-:W-:Y:S04]  /*8290*/  UIADD3 UR4, UPT, UPT, UR47, 0x1, URZ ;  /* 0x000000012f047890 */ /* 0x000fe8000fffe0ff */
[----:B------:R-:W-:Y:S04]  /*82a0*/  UISETP.NE.AND UP0, UPT, UR4, 0x4, UPT ;  /* 0x000000040400788c */ /* 0x000fe8000bf05270 */
[----:B------:R-:W-:Y:S01]  /*82b0*/  USEL UR46, UR4, URZ, UP0 ;  /* 0x000000ff042e7287 */ /* 0x000fe20008000000 */
[----:B------:R2:W-:Y:S01]  /*82c0*/  @P6 SYNCS.ARRIVE.TRANS64.RED.A1T0 RZ, [R117+URZ], RZ ;  /* 0x000000ff75ff69a7 */ /* 0x0005e200081004ff */
[----:B------:R-:W-:Y:S01]  /*82d0*/  BSSY B1, `(.L_x_131) ;  /* 0x0000020000017945 */ /* 0x000fe20003800000 */
[----:B------:R-:W3:Y:S02]  /*82e0*/  @P6 SYNCS.PHASECHK.TRANS64.TRYWAIT P0, [R0+URZ+0x20], R2 ;  /* 0x00002002000065a7 */ /* 0x000ee400080011ff */
[----:B---3--:R-:W-:Y:S01]  /*82f0*/  @P6 SEL R115, RZ, 0x1, !P0 ;  /* 0x00000001ff736807 */ /* 0x008fe20004000000 */
[----:B--2---:R-:W-:Y:S06]  /*8300*/  @!P6 BRA `(.L_x_132) ;  /* 0x000000000070e947 */ /* 0x004fec0003800000 */
        /* <DEDUP_REMOVED lines=9> */
[----:B------:R-:W-:Y:S04]  /*83a0*/  SHF.L.U32 R6, RZ, 0x1f, RZ ;  /* 0x0000001fff067819 */ /* 0x000fe800000006ff */
[----:B------:R-:W1:Y:S02]  /*83b0*/  SYNCS.PHASECHK.TRANS64.TRYWAIT P0, [R0+URZ+0x20], R6 ;  /* 0x00002006000075a7 */ /* 0x000e6400080011ff */
[----:B-1----:R-:W-:Y:S05]  /*83c0*/  @!P0 BRA `(.L_x_135) ;  /* 0x0000004c00108947 */ /* 0x002fea0003800000 */
.L_x_134:
[----:B------:R-:W-:Y:S05]  /*83d0*/  BSYNC B0 ;  /* 0x0000000000007941 */ /* 0x000fea0003800000 */
.L_x_133:
[----:B------:R-:W-:Y:S01]  /*83e0*/  ISETP.NE.AND P0, PT, R116, RZ, PT ;  /* 0x000000ff7400720c */ /* 0x000fe20003f05270 */
[----:B------:R-:W-:Y:S11]  /*83f0*/  VIADD R111, R111, 0x1 ;  /* 0x000000016f6f7836 */ /* 0x000ff60000000000 */
[----:B------:R-:W-:Y:S01]  /*8400*/  @!UPT UIADD3 URZ, UPT, UPT, URZ, URZ, URZ ;  /* 0x000000fffffff290 */ /* 0x000fe2000fffe0ff */
[----:B------:R2:W3:Y:S01]  /*8410*/  @P0 LDS.128 R48, [R5+UR43+0x400] ;  /* 0x0004002b05300984 */ /* 0x0004e20008000c00 */
[--C-:B-1----:R-:W-:Y:S03]  /*8420*/  @P0 IMAD.IADD R0, R113, 0x1, R2.reuse ;  /* 0x0000000171000824 */ /* 0x102fe600078e0202 */
[----:B------:R1:W4:Y:S04]  /*8430*/  @P0 LDS.128 R52, [R4+0x400] ;  /* 0x0004000004340984 */ /* 0x0003280000000c00 */
[----:B------:R5:W3:Y:S04]  /*8440*/  @P0 LDS.128 R56, [R3+0x400] ;  /* 0x0004000003380984 */ /* 0x000ae80000000c00 */
[----:B------:R3:W3:Y:S04]  /*8450*/  @P0 LDS.128 R64, [R2+0x400] ;  /* 0x0004000002400984 */ /* 0x0006e80000000c00 */
[----:B------:R3:W3:Y:S01]  /*8460*/  @P0 LDS.128 R72, [R0+0x400] ;  /* 0x0004000000480984 */ /* 0x0006e20000000c00 */
[C---:B--2---:R-:W-:Y:S01]  /*8470*/  @P0 IADD3 R5, PT, PT, R114.reuse, R3, RZ ;  /* 0x0000000372050210 */ /* 0x044fe20007ffe0ff */
[C---:B-1----:R-:W-:Y:S04]  /*8480*/  @P0 IMAD.IADD R4, R114.reuse, 0x1, R2 ;  /* 0x0000000172040824 */ /* 0x042fe800078e0202 */
[----:B------:R2:W1:Y:S01]  /*8490*/  @P0 LDS.128 R60, [R5+0x400] ;  /* 0x00040000053c0984 */ /* 0x0004620000000c00 */
[----:B-----5:R-:W-:Y:S03]  /*84a0*/  @P0 IADD3 R3, PT, PT, R114, R0, RZ ;  /* 0x0000000072030210 */ /* 0x020fe60007ffe0ff */
[----:B------:R2:W1:Y:S04]  /*84b0*/  @P0 LDS.128 R68, [R4+0x400] ;  /* 0x0004000004440984 */ /* 0x0004680000000c00 */
[----:B------:R2:W1:Y:S02]  /*84c0*/  @P0 LDS.128 R76, [R3+0x400] ;  /* 0x00040000034c0984 */ /* 0x0004640000000c00 */
.L_x_132:
[----:B------:R-:W-:Y:S05]  /*84d0*/  BSYNC B1 ;  /* 0x0000000000017941 */ /* 0x000fea0003800000 */
.L_x_131:
[----:B---3--:R-:W-:Y:S05]  /*84e0*/  VIADD R0, R39, 0x40 ;  /* 0x0000004027007836 */ /* 0x008fea0000000000 */
[----:B------:R-:W-:Y:S04]  /*84f0*/  SHF.R.U32.HI R0, RZ, 0x15, R0 ;  /* 0x00000015ff007819 */ /* 0x000fe80000011600 */
[----:B------:R-:W-:Y:S11]  /*8500*/  LOP3.LUT P0, RZ, R0, 0x3, R88, 0x48, !PT ;  /* 0x0000000300ff7812 */ /* 0x000ff60007804858 */
[----:B------:R-:W-:Y:S02]  /*8510*/  @!UPT UIADD3 URZ, UPT, UPT, URZ, URZ, URZ ;  /* 0x000000fffffff290 */ /* 0x000fe4000fffe0ff */
[----:B------:R-:W-:Y:S05]  /*8520*/  @!P0 BRA `(.L_x_136) ;  /* 0x0000000000408947 */ /* 0x000fea0003800000 */
[----:B------:R-:W3:Y:S01]  /*8530*/  LDCU.64 UR8, c[0x4][0x70] ;  /* 0x01000e00ff0877ac */ /* 0x000ee20008000a00 */
[----:B--2---:R-:W-:Y:S01]  /*8540*/  MOV R3, 0x0 ;  /* 0x0000000000037802 */ /* 0x004fe20000000f00 */
[----:B-1----:R-:W-:Y:S02]  /*8550*/  HFMA2 R12, -RZ, RZ, 0, 5.9604644775390625e-08 ;  /* 0x00000001ff0c7431 */ /* 0x002fe400000001ff */
[----:B------:R-:W-:Y:S02]  /*8560*/  IMAD.MOV.U32 R8, RZ, RZ, 0x192 ;  /* 0x00000192ff087424 */ /* 0x000fe400078e00ff */
[----:B------:R-:W-:Y:S01]  /*8570*/  IMAD.MOV.U32 R13, RZ, RZ, RZ ;  /* 0x000000ffff0d7224 */ /* 0x000fe200078e00ff */
[----:B------:R-:W1:Y:S01]  /*8580*/  LDCU.64 UR6, c[0x4][0x78] ;  /* 0x01000f00ff0677ac */ /* 0x000e620008000a00 */
[----:B------:R-:W2:Y:S01]  /*8590*/  LDC.64 R2, c[0x4][R3] ;  /* 0x0100000003027b82 */ /* 0x000ea20000000a00 */
[----:B------:R-:W5:Y:S01]  /*85a0*/  LDCU.64 UR4, c[0x4][0x10] ;  /* 0x01000200ff0477ac */ /* 0x000f620008000a00 */
[----:B---3--:R-:W-:Y:S01]  /*85b0*/  MOV R5, UR9 ;  /* 0x0000000900057c02 */ /* 0x008fe20008000f00 */
[----:B------:R-:W-:Y:S01]  /*85c0*/  IMAD.U32 R4, RZ, RZ, UR8 ;  /* 0x00000008ff047e24 */ /* 0x000fe2000f8e00ff */
[----:B-1----:R-:W-:Y:S01]  /*85d0*/  MOV R7, UR7 ;  /* 0x0000000700077c02 */ /* 0x002fe20008000f00 */
[----:B------:R-:W-:Y:S01]  /*85e0*/  IMAD.U32 R6, RZ, RZ, UR6 ;  /* 0x00000006ff067e24 */ /* 0x000fe2000f8e00ff */
[----:B-----5:R-:W-:Y:S01]  /*85f0*/  MOV R11, UR5 ;  /* 0x00000005000b7c02 */ /* 0x020fe20008000f00 */
[----:B------:R-:W-:Y:S02]  /*8600*/  IMAD.U32 R10, RZ, RZ, UR4 ;  /* 0x00000004ff0a7e24 */ /* 0x000fe4000f8e00ff */
[----:B------:R-:W-:Y:S07]  /*8610*/  LEPC R20, `(.L_x_136) ;  /* 0x000000001014794e */ /* 0x000fee0000000000 */
[----:B--2-4-:R-:W-:Y:S05]  /*8620*/  CALL.ABS.NOINC R2 ;  /* 0x0000000002007343 */ /* 0x014fea0003c00000 */
.L_x_136:
[----:B------:R-:W-:Y:S05]  /*8630*/  WARPSYNC.ALL ;  /* 0x0000000000007948 */ /* 0x000fea0003800000 */
[----:B------:R-:W-:Y:S01]  /*8640*/  R2UR UR4, R39 ;  /* 0x00000000270472ca */ /* 0x000fe200000e0000 */
[----:B------:R-:W-:Y:S01]  /*8650*/  BSSY.RECONVERGENT B0, `(.L_x_137) ;  /* 0x0000064000007945 */ /* 0x000fe20003800200 */
[----:B------:R-:W-:Y:S02]  /*8660*/  ISETP.NE.AND P6, PT, R106, RZ, PT ;  /* 0x000000ff6a00720c */ /* 0x000fe40003fc5270 */
[----:B------:R-:W-:Y:S02]  /*8670*/  MOV R0, UR46 ;  /* 0x0000002e00007c02 */ /* 0x000fe40008000f00 */
[----:B------:R-:W-:Y:S02]  /*8680*/  MOV R117, UR52 ;  /* 0x0000003400757c02 */ /* 0x000fe40008000f00 */
[----:B------:R-:W-:Y:S05]  /*8690*/  ISETP.NE.AND P0, PT, R103, RZ, PT ;  /* 0x000000ff6700720c */ /* 0x000fea0003f05270 */
[----:B-12---:R-:W1:Y:S02]  /*86a0*/  LDTM.x32 R4, tmem[UR4+0x40] ;  /* 0x00004004000479ee */ /* 0x006e6400082c0000 */
        /* <DEDUP_REMOVED lines=16> */
[C---:B----4-:R-:W-:Y:S01]  /*87b0*/  FFMA R4, R45.reuse, R52, R4 ;  /* 0x000000342d047223 */ /* 0x050fe20000000004 */
        /* <DEDUP_REMOVED lines=77> */
.L_x_138:
[----:B------:R-:W-:Y:S05]  /*8c90*/  BSYNC.RECONVERGENT B0 ;  /* 0x0000000000007941 */ /* 0x000fea0003800200 */
.L_x_137:
[----:B------:R-:W-:Y:S01]  /*8ca0*/  BAR.SYNC.DEFER_BLOCKING 0x1, 0x80 ;  /* 0x0042000000007b1d */ /* 0x000fe20000010000 */
[----:B------:R-:W-:Y:S04]  /*8cb0*/  UIADD3 UR4, UPT, UPT, UR46, 0x1, URZ ;  /* 0x000000012e047890 */ /* 0x000fe8000fffe0ff */
[----:B------:R-:W-:Y:S04]  /*8cc0*/  UISETP.NE.AND UP0, UPT, UR4, 0x4, UPT ;  /* 0x000000040400788c */ /* 0x000fe8000bf05270 */
[----:B------:R-:W-:Y:S01]  /*8cd0*/  USEL UR44, UR4, URZ, UP0 ;  /* 0x000000ff042c7287 */ /* 0x000fe20008000000 */
[----:B------:R2:W-:Y:S01]  /*8ce0*/  @P6 SYNCS.ARRIVE.TRANS64.RED.A1T0 RZ, [R117+URZ], RZ ;  /* 0x000000ff75ff69a7 */ /* 0x0005e200081004ff */
[----:B------:R-:W-:Y:S01]  /*8cf0*/  BSSY B1, `(.L_x_139) ;  /* 0x0000023000017945 */ /* 0x000fe20003800000 */
[----:B------:R-:W3:Y:S01]  /*8d00*/  @P6 SYNCS.PHASECHK.TRANS64.TRYWAIT P0, [R0+URZ+0x20], R2 ;  /* 0x00002002000065a7 */ /* 0x000ee200080011ff */
[----:B--2---:R-:W-:Y:S01]  /*8d10*/  HFMA2 R117, -RZ, RZ, 0, 0 ;  /* 0x00000000ff757431 */ /* 0x004fe200000001ff */
[----:B---3--:R-:W-:Y:S01]  /*8d20*/  @P6 SEL R115, RZ, 0x1, !P0 ;  /* 0x00000001ff736807 */ /* 0x008fe20004000000 */
[----:B------:R-:W-:Y:S06]  /*8d30*/  @!P6 BRA `(.L_x_140) ;  /* 0x000000000078e947 */ /* 0x000fec0003800000 */
        /* <DEDUP_REMOVED lines=12> */
.L_x_142:
[----:B------:R-:W-:Y:S05]  /*8e00*/  BSYNC B0 ;  /* 0x0000000000007941 */ /* 0x000fea0003800000 */
.L_x_141:
[----:B------:R-:W-:Y:S02]  /*8e10*/  ISETP.NE.AND P0, PT, R116, RZ, PT ;  /* 0x000000ff7400720c */ /* 0x000fe40003f05270 */
[----:B------:R-:W-:Y:S11]  /*8e20*/  IADD3 R111, PT, PT, R111, 0x1, RZ ;  /* 0x000000016f6f7810 */ /* 0x000ff60007ffe0ff */
[----:B------:R2:W3:Y:S01]  /*8e30*/  @P0 LDS.128 R48, [R5+UR43+0x400] ;  /* 0x0004002b05300984 */ /* 0x0004e20008000c00 */
[----:B-1----:R-:W-:Y:S03]  /*8e40*/  @P0 IMAD.IADD R0, R113, 0x1, R2 ;  /* 0x0000000171000824 */ /* 0x002fe600078e0202 */
[----:B------:R1:W4:Y:S04]  /*8e50*/  @P0 LDS.128 R52, [R4+0x400] ;  /* 0x0004000004340984 */ /* 0x0003280000000c00 */
[----:B------:R5:W3:Y:S04]  /*8e60*/  @P0 LDS.128 R56, [R3+0x400] ;  /* 0x0004000003380984 */ /* 0x000ae80000000c00 */
[----:B------:R3:W3:Y:S04]  /*8e70*/  @P0 LDS.128 R64, [R2+0x400] ;  /* 0x0004000002400984 */ /* 0x0006e80000000c00 */
[----:B------:R3:W3:Y:S01]  /*8e80*/  @P0 LDS.128 R72, [R0+0x400] ;  /* 0x0004000000480984 */ /* 0x0006e20000000c00 */
[C---:B--2---:R-:W-:Y:S01]  /*8e90*/  @P0 IMAD.IADD R5, R114.reuse, 0x1, R3 ;  /* 0x0000000172050824 */ /* 0x044fe200078e0203 */
[C---:B-1----:R-:W-:Y:S04]  /*8ea0*/  @P0 IADD3 R4, PT, PT, R114.reuse, R2, RZ ;  /* 0x0000000272040210 */ /* 0x042fe80007ffe0ff */
[----:B------:R2:W1:Y:S01]  /*8eb0*/  @P0 LDS.128 R60, [R5+0x400] ;  /* 0x00040000053c0984 */ /* 0x0004620000000c00 */
[----:B-----5:R-:W-:Y:S03]  /*8ec0*/  @P0 IMAD.IADD R3, R114, 0x1, R0 ;  /* 0x0000000172030824 */ /* 0x020fe600078e0200 */
[----:B------:R2:W1:Y:S04]  /*8ed0*/  @P0 LDS.128 R68, [R4+0x400] ;  /* 0x0004000004440984 */ /* 0x0004680000000c00 */
[----:B------:R2:W1:Y:S01]  /*8ee0*/  @P0 LDS.128 R76, [R3+0x400] ;  /* 0x00040000034c0984 */ /* 0x0004620000000c00 */
[C---:B------:R-:W-:Y:S04]  /*8ef0*/  ISETP.NE.AND P0, PT, R111.reuse, 0x4, PT ;  /* 0x000000046f00780c */ /* 0x040fe80003f05270 */
[----:B------:R-:W-:Y:S02]  /*8f00*/  SEL R111, R111, RZ, P0 ;  /* 0x000000ff6f6f7207 */ /* 0x000fe40000000000 */
[----:B----4-:R-:W-:Y:S02]  /*8f10*/  SEL R117, RZ, 0x1, P0 ;  /* 0x00000001ff757807 */ /* 0x010fe40000000000 */
.L_x_140:
[----:B------:R-:W-:Y:S05]  /*8f20*/  BSYNC B1 ;  /* 0x0000000000017941 */ /* 0x000fea0003800000 */
.L_x_139:
        /* <DEDUP_REMOVED lines=12> */
[----:B------:R-:W4:Y:S01]  /*8ff0*/  LDCU.64 UR4, c[0x4][0x10] ;  /* 0x01000200ff0477ac */ /* 0x000f220008000a00 */
[----:B---3--:R-:W-:Y:S01]  /*9000*/  MOV R5, UR9 ;  /* 0x0000000900057c02 */ /* 0x008fe20008000f00 */
[----:B------:R-:W-:Y:S01]  /*9010*/  IMAD.U32 R4, RZ, RZ, UR8 ;  /* 0x00000008ff047e24 */ /* 0x000fe2000f8e00ff */
[----:B-1----:R-:W-:Y:S01]  /*9020*/  MOV R7, UR7 ;  /* 0x0000000700077c02 */ /* 0x002fe20008000f00 */
[----:B------:R-:W-:Y:S01]  /*9030*/  IMAD.U32 R6, RZ, RZ, UR6 ;  /* 0x00000006ff067e24 */ /* 0x000fe2000f8e00ff */
[----:B----4-:R-:W-:Y:S01]  /*9040*/  MOV R11, UR5 ;  /* 0x00000005000b7c02 */ /* 0x010fe20008000f00 */
[----:B------:R-:W-:Y:S02]  /*9050*/  IMAD.U32 R10, RZ, RZ, UR4 ;  /* 0x00000004ff0a7e24 */ /* 0x000fe4000f8e00ff */
[----:B------:R-:W-:Y:S07]  /*9060*/  LEPC R20, `(.L_x_144) ;  /* 0x000000001014794e */ /* 0x000fee0000000000 */
[----:B--2---:R-:W-:Y:S05]  /*9070*/  CALL.ABS.NOINC R2 ;  /* 0x0000000002007343 */ /* 0x004fea0003c00000 */
.L_x_144:
        /* <DEDUP_REMOVED lines=83> */
[----:B------:R-:W-:Y:S02]  /*95b0*/  @P6 SHF.L.U32 R2, R117, 0x1f, RZ ;  /* 0x0000001f75026819 */ /* 0x000fe400000006ff */
        /* <DEDUP_REMOVED lines=18> */
.L_x_146:
[----:B------:R-:W-:Y:S05]  /*96e0*/  BSYNC.RECONVERGENT B0 ;  /* 0x0000000000007941 */ /* 0x000fea0003800200 */
.L_x_145:
        /* <DEDUP_REMOVED lines=18> */
[----:B------:R-:W-:Y:S04]  /*9810*/  SHF.L.U32 R6, R117, 0x1f, RZ ;  /* 0x0000001f75067819 */ /* 0x000fe800000006ff */
[----:B------:R-:W1:Y:S02]  /*9820*/  SYNCS.PHASECHK.TRANS64.TRYWAIT P0, [R0+URZ+0x20], R6 ;  /* 0x00002006000075a7 */ /* 0x000e6400080011ff */
[----:B-1----:R-:W-:Y:S05]  /*9830*/  @!P0 BRA `(.L_x_151) ;  /* 0x00000038001c8947 */ /* 0x002fea0003800000 */
.L_x_150:
[----:B------:R-:W-:Y:S05]  /*9840*/  BSYNC B0 ;  /* 0x0000000000007941 */ /* 0x000fea0003800000 */
.L_x_149:
[----:B------:R-:W-:Y:S01]  /*9850*/  ISETP.NE.AND P0, PT, R116, RZ, PT ;  /* 0x000000ff7400720c */ /* 0x000fe20003f05270 */
[----:B------:R-:W-:Y:S11]  /*9860*/  VIADD R111, R111, 0x1 ;  /* 0x000000016f6f7836 */ /* 0x000ff60000000000 */
[----:B------:R-:W-:Y:S01]  /*9870*/  @!UPT UIADD3 URZ, UPT, UPT, URZ, URZ, URZ ;  /* 0x000000fffffff290 */ /* 0x000fe2000fffe0ff */
[----:B------:R2:W3:Y:S01]  /*9880*/  @P0 LDS.128 R48, [R5+UR43+0x400] ;  /* 0x0004002b05300984 */ /* 0x0004e20008000c00 */
[--C-:B-1----:R-:W-:Y:S03]  /*9890*/  @P0 IMAD.IADD R0, R113, 0x1, R2.reuse ;  /* 0x0000000171000824 */ /* 0x102fe600078e0202 */
[----:B------:R1:W4:Y:S04]  /*98a0*/  @P0 LDS.128 R52, [R4+0x400] ;  /* 0x0004000004340984 */ /* 0x0003280000000c00 */
[----:B------:R5:W3:Y:S04]  /*98b0*/  @P0 LDS.128 R56, [R3+0x400] ;  /* 0x0004000003380984 */ /* 0x000ae80000000c00 */
[----:B------:R-:W3:Y:S04]  /*98c0*/  @P0 LDS.128 R64, [R2+0x400] ;  /* 0x0004000002400984 */ /* 0x000ee80000000c00 */
[----:B------:R4:W3:Y:S01]  /*98d0*/  @P0 LDS.128 R72, [R0+0x400] ;  /* 0x0004000000480984 */ /* 0x0008e20000000c00 */
[C---:B--2---:R-:W-:Y:S02]  /*98e0*/  @P0 IMAD.IADD R5, R114.reuse, 0x1, R3 ;  /* 0x0000000172050824 */ /* 0x044fe400078e0203 */
[C---:B-1----:R-:W-:Y:S03]  /*98f0*/  @P0 IMAD.IADD R4, R114.reuse, 0x1, R2 ;  /* 0x0000000172040824 */ /* 0x042fe600078e0202 */
[----:B------:R2:W1:Y:S01]  /*9900*/  @P0 LDS.128 R60, [R5+0x400] ;  /* 0x00040000053c0984 */ /* 0x0004620000000c00 */
[----:B-----5:R-:W-:Y:S03]  /*9910*/  @P0 IMAD.IADD R3, R114, 0x1, R0 ;  /* 0x0000000172030824 */ /* 0x020fe600078e0200 */
[----:B------:R2:W1:Y:S04]  /*9920*/  @P0 LDS.128 R68, [R4+0x400] ;  /* 0x0004000004440984 */ /* 0x0004680000000c00 */
[----:B------:R2:W1:Y:S01]  /*9930*/  @P0 LDS.128 R76, [R3+0x400] ;  /* 0x00040000034c0984 */ /* 0x0004620000000c00 */
[C---:B------:R-:W-:Y:S04]  /*9940*/  ISETP.NE.AND P0, PT, R111.reuse, 0x4, PT ;  /* 0x000000046f00780c */ /* 0x040fe80003f05270 */
[----:B----4-:R-:W-:Y:S02]  /*9950*/  SEL R0, RZ, 0x1, P0 ;  /* 0x00000001ff007807 */ /* 0x010fe40000000000 */
[----:B------:R-:W-:Y:S02]  /*9960*/  SEL R111, R111, RZ, P0 ;  /* 0x000000ff6f6f7207 */ /* 0x000fe40000000000 */
[----:B------:R-:W-:Y:S02]  /*9970*/  LOP3.LUT R117, R117, R0, RZ, 0x3c, !PT ;  /* 0x0000000075757212 */ /* 0x000fe400078e3cff */
.L_x_148:
[----:B------:R-:W-:Y:S05]  /*9980*/  BSYNC B1 ;  /* 0x0000000000017941 */ /* 0x000fea0003800000 */
.L_x_147:
[----:B------:R-:W-:Y:S05]  /*9990*/  VIADD R0, R39, 0x80 ;  /* 0x0000008027007836 */ /* 0x000fea0000000000 */
[----:B------:R-:W-:Y:S04]  /*99a0*/  SHF.R.U32.HI R0, RZ, 0x15, R0 ;  /* 0x00000015ff007819 */ /* 0x000fe80000011600 */
[----:B------:R-:W-:Y:S11]  /*99b0*/  LOP3.LUT P0, RZ, R0, 0x3, R88, 0x48, !PT ;  /* 0x0000000300ff7812 */ /* 0x000ff60007804858 */
[----:B------:R-:W-:Y:S02]  /*99c0*/  @!UPT UIADD3 URZ, UPT, UPT, URZ, URZ, URZ ;  /* 0x000000fffffff290 */ /* 0x000fe4000fffe0ff */
[----:B------:R-:W-:Y:S05]  /*99d0*/  @!P0 BRA `(.L_x_152) ;  /* 0x0000000000408947 */ /* 0x000fea0003800000 */
[----:B------:R-:W4:Y:S01]  /*99e0*/  LDCU.64 UR8, c[0x4][0x70] ;  /* 0x01000e00ff0877ac */ /* 0x000f220008000a00 */
[----:B--2---:R-:W-:Y:S01]  /*99f0*/  MOV R3, 0x0 ;  /* 0x0000000000037802 */ /* 0x004fe20000000f00 */
[----:B-1----:R-:W-:Y:S02]  /*9a00*/  HFMA2 R12, -RZ, RZ, 0, 5.9604644775390625e-08 ;  /* 0x00000001ff0c7431 */ /* 0x002fe400000001ff */
[----:B------:R-:W-:Y:S02]  /*9a10*/  IMAD.MOV.U32 R8, RZ, RZ, 0x192 ;  /* 0x00000192ff087424 */ /* 0x000fe400078e00ff */
[----:B------:R-:W-:Y:S01]  /*9a20*/  IMAD.MOV.U32 R13, RZ, RZ, RZ ;  /* 0x000000ffff0d7224 */ /* 0x000fe200078e00ff */
[----:B------:R-:W1:Y:S01]  /*9a30*/  LDCU.64 UR6, c[0x4][0x78] ;  /* 0x01000f00ff0677ac */ /* 0x000e620008000a00 */
[----:B------:R-:W2:Y:S01]  /*9a40*/  LDC.64 R2, c[0x4][R3] ;  /* 0x0100000003027b82 */ /* 0x000ea20000000a00 */
[----:B------:R-:W5:Y:S01]  /*9a50*/  LDCU.64 UR4, c[0x4][0x10] ;  /* 0x01000200ff0477ac */ /* 0x000f620008000a00 */
[----:B----4-:R-:W-:Y:S01]  /*9a60*/  MOV R5, UR9 ;  /* 0x0000000900057c02 */ /* 0x010fe20008000f00 */
[----:B------:R-:W-:Y:S01]  /*9a70*/  IMAD.U32 R4, RZ, RZ, UR8 ;  /* 0x00000008ff047e24 */ /* 0x000fe2000f8e00ff */
[----:B-1----:R-:W-:Y:S01]  /*9a80*/  MOV R7, UR7 ;  /* 0x0000000700077c02 */ /* 0x002fe20008000f00 */
[----:B------:R-:W-:Y:S01]  /*9a90*/  IMAD.U32 R6, RZ, RZ, UR6 ;  /* 0x00000006ff067e24 */ /* 0x000fe2000f8e00ff */
[----:B-----5:R-:W-:Y:S01]  /*9aa0*/  MOV R11, UR5 ;  /* 0x00000005000b7c02 */ /* 0x020fe20008000f00 */
[----:B------:R-:W-:Y:S02]  /*9ab0*/  IMAD.U32 R10, RZ, RZ, UR4 ;  /* 0x00000004ff0a7e24 */ /* 0x000fe4000f8e00ff */
[----:B------:R-:W-:Y:S07]  /*9ac0*/  LEPC R20, `(.L_x_152) ;  /* 0x000000001014794e */ /* 0x000fee0000000000 */
[----:B--23--:R-:W-:Y:S05]  /*9ad0*/  CALL.ABS.NOINC R2 ;  /* 0x0000000002007343 */ /* 0x00cfea0003c00000 */
.L_x_152:
        /* <DEDUP_REMOVED lines=15> */
[C---:B---3--:R-:W-:Y:S01]  /*9bd0*/  FFMA R40, R45.reuse, R48, R0 ;  /* 0x000000302d287223 */ /* 0x048fe20000000000 */
        /* <DEDUP_REMOVED lines=77> */
[----:B------:R-:W-:Y:S02]  /*a0b0*/  UIADD3 UR4, UPT, UPT, UR43, 0x400, URZ ;  /* 0x000004002b047890 */ /* 0x000fe4000fffe0ff */
[----:B------:R-:W-:Y:S01]  /*a0c0*/  UIADD3 UR9, UPT, UPT, UR49, 0x80, URZ ;  /* 0x0000008031097890 */ /* 0x000fe2000fffe0ff */
[----:B------:R-:W-:Y:S01]  /*a0d0*/  UMOV UR10, UR50 ;  /* 0x00000032000a7c82 */ /* 0x000fe20008000000 */
[----:B------:R-:W-:Y:S02]  /*a0e0*/  UMOV UR11, UR36 ;  /* 0x00000024000b7c82 */ /* 0x000fe40008000000 */
[----:B------:R-:W-:Y:S01]  /*a0f0*/  MOV R91, UR4 ;  /* 0x00000004005b7c02 */ /* 0x000fe20008000f00 */
[----:B------:R-:W-:Y:S03]  /*a100*/  UIADD3 UR4, UP0, UPT, UR54, 0x680, URZ ;  /* 0x0000068036047890 */ /* 0x000fe6000ff1e0ff */
[----:B------:R-:W-:Y:S01]  /*a110*/  R2UR UR8, R91 ;  /* 0x000000005b0872ca */ /* 0x000fe200000e0000 */
[----:B------:R-:W-:Y:S11]  /*a120*/  UIADD3.X UR5, UPT, UPT, URZ, UR55, URZ, UP0, !UPT ;  /* 0x00000037ff057290 */ /* 0x000ff600087fe4ff */
[----:B------:R-:W-:Y:S01]  /*a130*/  @!UPT UIADD3 URZ, UPT, UPT, URZ, URZ, URZ ;  /* 0x000000fffffff290 */ /* 0x000fe2000fffe0ff */
[----:B------:R2:W-:Y:S01]  /*a140*/  UTMASTG.3D [UR8], [UR4] ;  /* 0x00000008040073b5 */ /* 0x0005e20008010000 */
[----:B------:R0:W-:Y:S01]  /*a150*/  UTMACMDFLUSH ;  /* 0x00000000000079b7 */ /* 0x0001e20000000000 */
[----:B--2---:R-:W-:Y:S04]  /*a160*/  DEPBAR.LE SB0, 0x1 ;  /* 0x000080400000791a */ /* 0x004fe80000000000 */
.L_x_154:
[----:B------:R-:W-:Y:S05]  /*a170*/  BSYNC.RECONVERGENT B0 ;  /* 0x0000000000007941 */ /* 0x000fea0003800200 */
.L_x_153:
        /* <DEDUP_REMOVED lines=21> */
.L_x_158:
[----:B------:R-:W-:Y:S05]  /*a2d0*/  BSYNC B0 ;  /* 0x0000000000007941 */ /* 0x000fea0003800000 */
.L_x_157:
        /* <DEDUP_REMOVED lines=19> */
.L_x_156:
[----:B------:R-:W-:Y:S05]  /*a410*/  BSYNC B1 ;  /* 0x0000000000017941 */ /* 0x000fea0003800000 */
.L_x_155:
        /* <DEDUP_REMOVED lines=21> */
.L_x_160:
        /* <DEDUP_REMOVED lines=102> */
.L_x_162:
[----:B------:R-:W-:Y:S05]  /*abd0*/  BSYNC.RECONVERGENT B0 ;  /* 0x0000000000007941 */ /* 0x000fea0003800200 */
.L_x_161:
        /* <DEDUP_REMOVED lines=21> */
.L_x_166:
[----:B------:R-:W-:Y:S05]  /*ad30*/  BSYNC B0 ;  /* 0x0000000000007941 */ /* 0x000fea0003800000 */
.L_x_165:
        /* <DEDUP_REMOVED lines=19> */
.L_x_164:
[----:B------:R-:W-:Y:S05]  /*ae70*/  BSYNC B1 ;  /* 0x0000000000017941 */ /* 0x000fea0003800000 */
.L_x_163:
        /* <DEDUP_REMOVED lines=21> */
.L_x_168:
        /* <DEDUP_REMOVED lines=102> */
.L_x_170:
[----:B------:R-:W-:Y:S05]  /*b630*/  BSYNC.RECONVERGENT B0 ;  /* 0x0000000000007941 */ /* 0x000fea0003800200 */
.L_x_169:
        /* <DEDUP_REMOVED lines=12> */
[----:B------:R-:W-:Y:S05]  /*b700*/  @P1 IMAD R111, R111, 0x4000, R109 ;  /* 0x000040006f6f1824 */ /* 0x000fea00078e026d */
[----:B------:R-:W-:Y:S04]  /*b710*/  @P1 IADD3 R2, PT, PT, R111, UR43, RZ ;  /* 0x0000002b6f021c10 */ /* 0x000fe8000fffe0ff */
[----:B------:R-:W-:Y:S01]  /*b720*/  @P1 IADD3 R3, PT, PT, R113, R2, RZ ;  /* 0x0000000271031210 */ /* 0x000fe20007ffe0ff */
[--C-:B------:R-:W-:Y:S02]  /*b730*/  @P1 IMAD.IADD R112, R112, 0x1, R2.reuse ;  /* 0x0000000170701824 */ /* 0x100fe400078e0202 */
[----:B------:R-:W-:Y:S01]  /*b740*/  @P1 IMAD.IADD R2, R114, 0x1, R2 ;  /* 0x0000000172021824 */ /* 0x000fe200078e0202 */
[----:B------:R-:W-:Y:S06]  /*b750*/  @P0 BRA `(.L_x_174) ;  /* 0x00000000000c0947 */ /* 0x000fec0003800000 */
[----:B------:R-:W-:Y:S04]  /*b760*/  SHF.L.U32 R117, R117, 0x1f, RZ ;  /* 0x0000001f75757819 */ /* 0x000fe800000006ff */
[----:B------:R-:W2:Y:S02]  /*b770*/  SYNCS.PHASECHK.TRANS64.TRYWAIT P0, [R0+URZ+0x20], R117 ;  /* 0x00002075000075a7 */ /* 0x000ea400080011ff */
[----:B--2---:R-:W-:Y:S05]  /*b780*/  @!P0 BRA `(.L_x_175) ;  /* 0x0000001800848947 */ /* 0x004fea0003800000 */
.L_x_174:
[----:B------:R-:W-:Y:S05]  /*b790*/  BSYNC B0 ;  /* 0x0000000000007941 */ /* 0x000fea0003800000 */
.L_x_173:
[----:B------:R-:W-:Y:S11]  /*b7a0*/  ISETP.NE.AND P0, PT, R116, RZ, PT ;  /* 0x000000ff7400720c */ /* 0x000ff60003f05270 */
[----:B------:R-:W-:Y:S02]  /*b7b0*/  @!UPT UIADD3 URZ, UPT, UPT, URZ, URZ, URZ ;  /* 0x000000fffffff290 */ /* 0x000fe4000fffe0ff */
[----:B------:R3:W4:Y:S01]  /*b7c0*/  @P0 LDS.128 R52, [R2+0x400] ;  /* 0x0004000002340984 */ /* 0x0007220000000c00 */
[----:B------:R-:W-:Y:S02]  /*b7d0*/  @P0 IMAD.IADD R113, R113, 0x1, R112 ;  /* 0x0000000171710824 */ /* 0x000fe400078e0270 */
[C---:B--2---:R-:W-:Y:S01]  /*b7e0*/  @P0 IMAD.IADD R0, R114.reuse, 0x1, R3 ;  /* 0x0000000172000824 */ /* 0x044fe200078e0203 */
[----:B------:R2:W1:Y:S04]  /*b7f0*/  @P0 LDS.128 R48, [R111+UR43+0x400] ;  /* 0x0004002b6f300984 */ /* 0x0004680008000c00 */
[----:B------:R2:W1:Y:S04]  /*b800*/  @P0 LDS.128 R56, [R3+0x400] ;  /* 0x0004000003380984 */ /* 0x0004680000000c00 */
[----:B------:R2:W1:Y:S04]  /*b810*/  @P0 LDS.128 R60, [R0+0x400] ;  /* 0x00040000003c0984 */ /* 0x0004680000000c00 */
[----:B------:R2:W1:Y:S04]  /*b820*/  @P0 LDS.128 R64, [R112+0x400] ;  /* 0x0004000070400984 */ /* 0x0004680000000c00 */
[----:B------:R2:W1:Y:S01]  /*b830*/  @P0 LDS.128 R72, [R113+0x400] ;  /* 0x0004000071480984 */ /* 0x0004620000000c00 */
[C---:B---3--:R-:W-:Y:S02]  /*b840*/  @P0 IADD3 R2, PT, PT, R114.reuse, R112, RZ ;  /* 0x0000007072020210 */ /* 0x048fe40007ffe0ff */
[----:B------:R-:W-:Y:S03]  /*b850*/  @P0 IADD3 R114, PT, PT, R114, R113, RZ ;  /* 0x0000007172720210 */ /* 0x000fe60007ffe0ff */
[----:B------:R2:W3:Y:S04]  /*b860*/  @P0 LDS.128 R68, [R2+0x400] ;  /* 0x0004000002440984 */ /* 0x0004e80000000c00 */
[----:B------:R2:W1:Y:S02]  /*b870*/  @P0 LDS.128 R76, [R114+0x400] ;  /* 0x00040000724c0984 */ /* 0x0004640000000c00 */
.L_x_172:
[----:B------:R-:W-:Y:S05]  /*b880*/  BSYNC B1 ;  /* 0x0000000000017941 */ /* 0x000fea0003800000 */
.L_x_171:
[----:B--2---:R-:W-:Y:S05]  /*b890*/  VIADD R0, R39, 0xe0 ;  /* 0x000000e027007836 */ /* 0x004fea0000000000 */
[----:B------:R-:W-:Y:S04]  /*b8a0*/  SHF.R.U32.HI R0, RZ, 0x15, R0 ;  /* 0x00000015ff007819 */ /* 0x000fe80000011600 */
[----:B------:R-:W-:Y:S11]  /*b8b0*/  LOP3.LUT P0, RZ, R0, 0x3, R88, 0x48, !PT ;  /* 0x0000000300ff7812 */ /* 0x000ff60007804858 */
[----:B------:R-:W-:Y:S02]  /*b8c0*/  @!UPT UIADD3 URZ, UPT, UPT, URZ, URZ, URZ ;  /* 0x000000fffffff290 */ /* 0x000fe4000fffe0ff */
[----:B------:R-:W-:Y:S05]  /*b8d0*/  @!P0 BRA `(.L_x_176) ;  /* 0x0000000000408947 */ /* 0x000fea0003800000 */
[----:B------:R-:W2:Y:S01]  /*b8e0*/  LDCU.64 UR8, c[0x4][0x70] ;  /* 0x01000e00ff0877ac */ /* 0x000ea20008000a00 */
[----:B------:R-:W-:Y:S01]  /*b8f0*/  MOV R3, 0x0 ;  /* 0x0000000000037802 */ /* 0x000fe20000000f00 */
[----:B-1----:R-:W-:Y:S02]  /*b900*/  HFMA2 R12, -RZ, RZ, 0, 5.9604644775390625e-08 ;  /* 0x00000001ff0c7431 */ /* 0x002fe400000001ff */
[----:B------:R-:W-:Y:S02]  /*b910*/  IMAD.MOV.U32 R8, RZ, RZ, 0x192 ;  /* 0x00000192ff087424 */ /* 0x000fe400078e00ff */
[----:B------:R-:W-:Y:S01]  /*b920*/  IMAD.MOV.U32 R13, RZ, RZ, RZ ;  /* 0x000000ffff0d7224 */ /* 0x000fe200078e00ff */
[----:B------:R-:W1:Y:S01]  /*b930*/  LDCU.64 UR6, c[0x4][0x78] ;  /* 0x01000f00ff0677ac */ /* 0x000e620008000a00 */
[----:B------:R-:W3:Y:S01]  /*b940*/  LDC.64 R2, c[0x4][R3] ;  /* 0x0100000003027b82 */ /* 0x000ee20000000a00 */
[----:B------:R-:W5:Y:S01]  /*b950*/  LDCU.64 UR4, c[0x4][0x10] ;  /* 0x01000200ff0477ac */ /* 0x000f620008000a00 */
[----:B--2---:R-:W-:Y:S01]  /*b960*/  MOV R5, UR9 ;  /* 0x0000000900057c02 */ /* 0x004fe20008000f00 */
[----:B------:R-:W-:Y:S01]  /*b970*/  IMAD.U32 R4, RZ, RZ, UR8 ;  /* 0x00000008ff047e24 */ /* 0x000fe2000f8e00ff */
[----:B-1----:R-:W-:Y:S01]  /*b980*/  MOV R7, UR7 ;  /* 0x0000000700077c02 */ /* 0x002fe20008000f00 */
[----:B------:R-:W-:Y:S01]  /*b990*/  IMAD.U32 R6, RZ, RZ, UR6 ;  /* 0x00000006ff067e24 */ /* 0x000fe2000f8e00ff */
[----:B-----5:R-:W-:Y:S01]  /*b9a0*/  MOV R11, UR5 ;  /* 0x00000005000b7c02 */ /* 0x020fe20008000f00 */
[----:B------:R-:W-:Y:S02]  /*b9b0*/  IMAD.U32 R10, RZ, RZ, UR4 ;  /* 0x00000004ff0a7e24 */ /* 0x000fe4000f8e00ff */
[----:B------:R-:W-:Y:S07]  /*b9c0*/  LEPC R20, `(.L_x_176) ;  /* 0x000000001014794e */ /* 0x000fee0000000000 */
[----:B---34-:R-:W-:Y:S05]  /*b9d0*/  CALL.ABS.NOINC R2 ;  /* 0x0000000002007343 */ /* 0x018fea0003c00000 */
.L_x_176:
[----:B------:R-:W-:Y:S01]  /*b9e0*/  ISETP.NE.AND P0, PT, R103, RZ, PT ;  /* 0x000000ff6700720c */ /* 0x000fe20003f05270 */
[----:B------:R-:W-:Y:S05]  /*b9f0*/  WARPSYNC.ALL ;  /* 0x0000000000007948 */ /* 0x000fea0003800000 */
[----:B------:R-:W-:Y:S01]  /*ba00*/  R2UR UR4, R39 ;  /* 0x00000000270472ca */ /* 0x000fe200000e0000 */
[----:B------:R-:W-:Y:S01]  /*ba10*/  BSSY.RECONVERGENT B0, `(.L_x_177) ;  /* 0x000005f000007945 */ /* 0x000fe20003800200 */
[----:B------:R-:W-:Y:S04]  /*ba20*/  IADD3 R110, PT, PT, R110, 0xa0, RZ ;  /* 0x000000a06e6e7810 */ /* 0x000fe80007ffe0ff */
[----:B------:R-:W-:Y:S07]  /*ba30*/  LOP3.LUT R110, R110, 0xfefffff8, RZ, 0xc0, !PT ;  /* 0xfefffff86e6e7812 */ /* 0x000fee00078ec0ff */
[----:B-1----:R-:W1:Y:S01]  /*ba40*/  LDTM.x32 R4, tmem[UR4+0xe0] ;  /* 0x0000e004000479ee */ /* 0x002e6200082c0000 */
[----:B------:R-:W-:Y:S01]  /*ba50*/  NOP ;  /* 0x0000000000007918 */ /* 0x000fe20000000000 */
[----:B-1----:R1:W-:Y:S01]  /*ba60*/  SYNCS.ARRIVE.TRANS64.RED.A1T0 RZ, [R110+URZ], RZ ;  /* 0x000000ff6eff79a7 */ /* 0x0023e200081004ff */
[C---:B------:R-:W-:Y:S01]  /*ba70*/  FMUL R0, R38.reuse, R4 ;  /* 0x0000000426007220 */ /* 0x040fe20000400000 */
        /* <DEDUP_REMOVED lines=47> */
[C---:B---3--:R-:W-:Y:S01]  /*bd70*/  FFMA R20, R45.reuse, R68, R20 ;  /* 0x000000442d147223 */ /* 0x048fe20000000014 */
        /* <DEDUP_REMOVED lines=40> */
.L_x_178:
[----:B------:R-:W-:Y:S05]  /*c000*/  BSYNC.RECONVERGENT B0 ;  /* 0x0000000000007941 */ /* 0x000fea0003800200 */
.L_x_177:
[----:B------:R-:W-:Y:S01]  /*c010*/  BAR.SYNC.DEFER_BLOCKING 0x1, 0x80 ;  /* 0x0042000000007b1d */ /* 0x000fe20000010000 */
[----:B------:R-:W-:Y:S01]  /*c020*/  UISETP.NE.AND UP0, UPT, UR53, -0x8, UPT ;  /* 0xfffffff83500788c */ /* 0x000fe2000bf05270 */
[----:B------:R-:W-:Y:S08]  /*c030*/  IADD3 R36, PT, PT, R36, 0x1, RZ ;  /* 0x0000000124247810 */ /* 0x000ff00007ffe0ff */
[----:B------:R-:W-:Y:S05]  /*c040*/  BRA.U !UP0, `(.L_x_179) ;  /* 0x0000000108287547 */ /* 0x000fea000b800000 */
[----:B------:R-:W-:Y:S01]  /*c050*/  ISETP.NE.AND P0, PT, R106, RZ, PT ;  /* 0x000000ff6a00720c */ /* 0x000fe20003f05270 */
[----:B------:R-:W-:Y:S01]  /*c060*/  IMAD.U32 R2, RZ, RZ, UR47 ;  /* 0x0000002fff027e24 */ /* 0x000fe2000f8e00ff */
[----:B------:R-:W-:Y:S01]  /*c070*/  UIADD3 UR4, UPT, UPT, UR47, 0x1, URZ ;  /* 0x000000012f047890 */ /* 0x000fe2000fffe0ff */
[----:B------:R-:W-:Y:S03]  /*c080*/  IMAD.U32 R0, RZ, RZ, UR52 ;  /* 0x00000034ff007e24 */ /* 0x000fe6000f8e00ff */
[----:B------:R-:W-:Y:S04]  /*c090*/  UISETP.NE.AND UP0, UPT, UR4, 0x4, UPT ;  /* 0x000000040400788c */ /* 0x000fe8000bf05270 */
[----:B------:R-:W-:Y:S03]  /*c0a0*/  USEL UR47, UR4, URZ, UP0 ;  /* 0x000000ff042f7287 */ /* 0x000fe60008000000 */
[----:B------:R-:W-:Y:S05]  /*c0b0*/  @P0 LEA R2, R2, UR43, 0x3 ;  /* 0x0000002b02020c11 */ /* 0x000fea000f8e18ff */
[----:B------:R-:W-:Y:S05]  /*c0c0*/  @P0 VIADD R2, R2, 0x40 ;  /* 0x0000004002020836 */ /* 0x000fea0000000000 */
[----:B------:R-:W-:Y:S04]  /*c0d0*/  @P0 PRMT R0, R0, 0x654, R2 ;  /* 0x0000065400000816 */ /* 0x000fe80000000002 */
[----:B------:R2:W-:Y:S03]  /*c0e0*/  @P0 SYNCS.ARRIVE.TRANS64.RED.A1T0 RZ, [R0+URZ], RZ ;  /* 0x000000ff00ff09a7 */ /* 0x0005e600081004ff */
.L_x_179:
[----:B------:R-:W-:Y:S01]  /*c0f0*/  R2UR UR6, R105 ;  /* 0x00000000690672ca */ /* 0x000fe200000e0000 */
[----:B------:R-:W-:Y:S01]  /*c100*/  UIADD3 UR53, UPT, UPT, UR53, 0x8, URZ ;  /* 0x0000000835357890 */ /* 0x000fe2000fffe0ff */
[----:B------:R-:W-:Y:S02]  /*c110*/  R2UR UR5, R89 ;  /* 0x00000000590572ca */ /* 0x000fe400000e0000 */
[----:B------:R-:W-:Y:S02]  /*c120*/  R2UR UR4, R90 ;  /* 0x000000005a0472ca */ /* 0x000fe400000e0000 */
[----:B------:R-:W-:Y:S02]  /*c130*/  R2UR UR36, R104 ;  /* 0x00000000682472ca */ /* 0x000fe400000e0000 */
[----:B------:R-:W-:Y:S02]  /*c140*/  ISETP.NE.AND P0, PT, R93, 0x2, PT ;  /* 0x000000025d00780c */ /* 0x000fe40003f05270 */
[----:B------:R-:W-:Y:S02]  /*c150*/  ISETP.NE.AND P1, PT, R36, 0x2, PT ;  /* 0x000000022400780c */ /* 0x000fe40003f25270 */
[----:B------:R-:W-:Y:S01]  /*c160*/  SEL R2, RZ, 0x1, P0 ;  /* 0x00000001ff027807 */ /* 0x000fe20000000000 */
[----:B------:R-:W-:Y:S01]  /*c170*/  UISETP.NE.AND UP0, UPT, UR6, URZ, UPT ;  /* 0x000000ff0600728c */ /* 0x000fe2000bf05270 */
[----:B--2---:R-:W-:Y:S01]  /*c180*/  SEL R0, RZ, 0x1, P1 ;  /* 0x00000001ff007807 */ /* 0x004fe20000800000 */
[----:B------:R-:W-:Y:S01]  /*c190*/  UIADD3 UR16, UPT, UPT, UR37, UR5, URZ ;  /* 0x0000000525107290 */ /* 0x000fe2000fffe0ff */
[----:B------:R-:W-:Y:S01]  /*c1a0*/  LOP3.LUT R99, R99, R2, RZ, 0x3c, !PT ;  /* 0x0000000263637212 */ /* 0x000fe200078e3cff */
[----:B------:R-:W-:Y:S01]  /*c1b0*/  UIADD3 UR20, UPT, UPT, UR38, UR4, URZ ;  /* 0x0000000426147290 */ /* 0x000fe2000fffe0ff */
[----:B------:R-:W-:Y:S02]  /*c1c0*/  LOP3.LUT R100, R100, R0, RZ, 0x3c, !PT ;  /* 0x0000000064647212 */ /* 0x000fe400078e3cff */
[----:B------:R-:W-:Y:S02]  /*c1d0*/  SEL R93, R93, RZ, P0 ;  /* 0x000000ff5d5d7207 */ /* 0x000fe40000000000 */
[----:B------:R-:W-:Y:S01]  /*c1e0*/  SEL R36, R36, RZ, P1 ;  /* 0x000000ff24247207 */ /* 0x000fe20000800000 */
[----:B------:R-:W-:Y:S06]  /*c1f0*/  BRA.U UP0, `(.L_x_180) ;  /* 0xffffff9d00687547 */ /* 0x000fec000b83ffff */
[----:B------:R-:W2:Y:S01]  /*c200*/  LDCU.64 UR4, c[0x0][0x888] ;  /* 0x00011100ff0477ac */ /* 0x000ea20008000a00 */
[----:B------:R-:W3:Y:S01]  /*c210*/  LDCU.64 UR6, c[0x0][0x890] ;  /* 0x00011200ff0677ac */ /* 0x000ee20008000a00 */
[----:B--2---:R-:W-:Y:S02]  /*c220*/  ISETP.NE.U32.AND P2, PT, RZ, UR4, PT ;  /* 0x00000004ff007c0c */ /* 0x004fe4000bf45070 */
[----:B---3--:R-:W-:Y:S02]  /*c230*/  ISETP.NE.U32.AND P1, PT, RZ, UR6, PT ;  /* 0x00000006ff007c0c */ /* 0x008fe4000bf25070 */
[----:B------:R-:W-:Y:S02]  /*c240*/  ISETP.NE.AND.EX P2, PT, RZ, UR5, PT, P2 ;  /* 0x00000005ff007c0c */ /* 0x000fe4000bf45320 */
[----:B------:R-:W-:-:S13]  /*c250*/  ISETP.NE.AND.EX P0, PT, RZ, UR7, PT, P1 ;  /* 0x00000007ff007c0c */ /* 0x000fda000bf05310 */
[----:B------:R-:W-:Y:S05]  /*c260*/  @P2 BRA P0, `(.L_x_181) ;  /* 0x00000000003c2947 */ /* 0x000fea0000000000 */
[----:B------:R-:W-:-:S13]  /*c270*/  ISETP.NE.AND.EX P1, PT, RZ, UR7, PT, P1 ;  /* 0x00000007ff007c0c */ /* 0x000fda000bf25310 */
[----:B------:R-:W-:Y:S05]  /*c280*/  @P1 BRA `(.L_x_182) ;  /* 0x00000000000c1947 */ /* 0x000fea0003800000 */
[----:B------:R-:W-:-:S13]  /*c290*/  FSETP.NEU.AND P0, PT, R45, RZ, PT ;  /* 0x000000ff2d00720b */ /* 0x000fda0003f0d000 */
[----:B------:R-:W-:Y:S05]  /*c2a0*/  @!P0 EXIT ;  /* 0x000000000000894d */ /* 0x000fea0003800000 */
[----:B------:R-:W-:Y:S05]  /*c2b0*/  BRA `(.L_x_181) ;  /* 0x0000000000287947 */ /* 0x000fea0003800000 */
.L_x_182:
[----:B------:R-:W-:Y:S01]  /*c2c0*/  ISETP.NE.AND P0, PT, R92, RZ, PT ;  /* 0x000000ff5c00720c */ /* 0x000fe20003f05270 */
[----:B------:R-:W-:-:S12]  /*c2d0*/  BSSY.RECONVERGENT B0, `(.L_x_181) ;  /* 0x0000008000007945 */ /* 0x000fd80003800200 */
[----:B------:R-:W-:Y:S05]  /*c2e0*/  @P0 BRA `(.L_x_183) ;  /* 0x0000000000100947 */ /* 0x000fea0003800000 */
[----:B------:R-:W-:-:S04]  /*c2f0*/  ISETP.NE.U32.AND P0, PT, RZ, UR4, PT ;  /* 0x00000004ff007c0c */ /* 0x000fc8000bf05070 */
[----:B------:R-:W-:-:S13]  /*c300*/  ISETP.NE.AND.EX P0, PT, RZ, UR5, PT, P0 ;  /* 0x00000005ff007c0c */ /* 0x000fda000bf05300 */
[----:B------:R-:W-:Y:S05]  /*c310*/  @!P0 EXIT ;  /* 0x000000000000894d */ /* 0x000fea0003800000 */
[----:B------:R-:W-:Y:S05]  /*c320*/  BRA `(.L_x_184) ;  /* 0x0000000000087947 */ /* 0x000fea0003800000 */
.L_x_183:
[----:B------:R-:W-:-:S13]  /*c330*/  FSETP.NEU.AND P0, PT, R45, RZ, PT ;  /* 0x000000ff2d00720b */ /* 0x000fda0003f0d000 */
[----:B------:R-:W-:Y:S05]  /*c340*/  @!P0 EXIT ;  /* 0x000000000000894d */ /* 0x000fea0003800000 */
.L_x_184:
[----:B------:R-:W-:Y:S05]  /*c350*/  BSYNC.RECONVERGENT B0 ;  /* 0x0000000000007941 */ /* 0x000fea0003800200 */
.L_x_181:
[----:B------:R-:W-:Y:S01]  /*c360*/  ULEA UR6, UR47, UR43, 0x3 ;  /* 0x0000002b2f067291 */ /* 0x000fe2000f8e18ff */
[----:B------:R-:W-:-:S04]  /*c370*/  DEPBAR.LE SB0, 0x0 ;  /* 0x000080000000791a */ /* 0x000fc80000000000 */
[----:B------:R-:W-:-:S04]  /*c380*/  UIADD3 UR6, UPT, UPT, UR6, 0x40, URZ ;  /* 0x0000004006067890 */ /* 0x000fc8000fffe0ff */
[----:B------:R-:W-:-:S09]  /*c390*/  UPRMT UR6, UR52, 0x654, UR6 ;  /* 0x0000065434067896 */ /* 0x000fd20008000006 */
[----:B------:R-:W-:Y:S01]  /*c3a0*/  SYNCS.ARRIVE.TRANS64.RED.A1T0 RZ, [UR6], RZ ;  /* 0x000000ffffff79a7 */ /* 0x000fe20008100406 */
[----:B------:R-:W-:Y:S05]  /*c3b0*/  EXIT ;  /* 0x000000000000794d */ /* 0x000fea0003800000 */
.L_x_24:
[----:B--2---:R2:W3:Y:S02]  /*c3c0*/  SYNCS.PHASECHK.TRANS64.TRYWAIT P0, [R0+URZ+0xc0], R2 ;  /* 0x0000c002000075a7 */ /* 0x0044e400080011ff */
[----:B---3--:R-:W-:Y:S05]  /*c3d0*/  @!P0 NANOSLEEP.SYNCS 0x989680 ;  /* 0x009896800000895d */ /* 0x008fea0003900000 */
[----:B------:R-:W3:Y:S02]  /*c3e0*/  @!P0 SYNCS.PHASECHK.TRANS64 P0, [R0+URZ+0xc0], R2 ;  /* 0x0000c002000085a7 */ /* 0x000ee400080010ff */
[----:B---3--:R-:W-:Y:S05]  /*c3f0*/  @!P0 BRA `(.L_x_24) ;  /* 0xfffffffc00f08947 */ /* 0x008fea000383ffff */
[----:B------:R-:W-:Y:S05]  /*c400*/  BRA `(.L_x_185) ;  /* 0xffffff5400847947 */ /* 0x000fea000383ffff */
.L_x_27:
[----:B-1----:R-:W-:-:S07]  /*c410*/  MOV R0, UR5 ;  /* 0x0000000500007c02 */ /* 0x002fce0008000f00 */
.L_x_186:
[----:B-1----:R1:W2:Y:S02]  /*c420*/  SYNCS.PHASECHK.TRANS64.TRYWAIT P0, [R0+URZ+0x10], R3 ;  /* 0x00001003000075a7 */ /* 0x0022a400080011ff */
[----:B--2---:R-:W-:Y:S05]  /*c430*/  @!P0 NANOSLEEP.SYNCS 0x989680 ;  /* 0x009896800000895d */ /* 0x004fea0003900000 */
[----:B------:R-:W2:Y:S02]  /*c440*/  @!P0 SYNCS.PHASECHK.TRANS64 P0, [R0+URZ+0x10], R3 ;  /* 0x00001003000085a7 */ /* 0x000ea400080010ff */
[----:B--2---:R-:W-:Y:S05]  /*c450*/  @!P0 BRA `(.L_x_186) ;  /* 0xfffffffc00f08947 */ /* 0x004fea000383ffff */
[----:B------:R-:W-:Y:S05]  /*c460*/  BRA `(.L_x_26) ;  /* 0xffffff5400dc7947 */ /* 0x000fea000383ffff */
.L_x_36:
[----:B-1----:R-:W-:-:S07]  /*c470*/  MOV R0, UR6 ;  /* 0x0000000600007c02 */ /* 0x002fce0008000f00 */
.L_x_187:
[----:B-1----:R1:W2:Y:S02]  /*c480*/  SYNCS.PHASECHK.TRANS64.TRYWAIT P0, [R0+URZ+0x10], R3 ;  /* 0x00001003000075a7 */ /* 0x0022a400080011ff */
[----:B--2---:R-:W-:Y:S05]  /*c490*/  @!P0 NANOSLEEP.SYNCS 0x989680 ;  /* 0x009896800000895d */ /* 0x004fea0003900000 */
[----:B------:R-:W2:Y:S02]  /*c4a0*/  @!P0 SYNCS.PHASECHK.TRANS64 P0, [R0+URZ+0x10], R3 ;  /* 0x00001003000085a7 */ /* 0x000ea400080010ff */
[----:B--2---:R-:W-:Y:S05]  /*c4b0*/  @!P0 BRA `(.L_x_187) ;  /* 0xfffffffc00f08947 */ /* 0x004fea000383ffff */
[----:B------:R-:W-:Y:S05]  /*c4c0*/  BRA `(.L_x_35) ;  /* 0xffffff5800e87947 */ /* 0x000fea000383ffff */
.L_x_43:
[----:B-1----:R1:W4:Y:S02]  /*c4d0*/  SYNCS.PHASECHK.TRANS64.TRYWAIT P0, [R3+URZ+0x70], R0 ;  /* 0x00007000030075a7 */ /* 0x00232400080011ff */
[----:B----4-:R-:W-:Y:S05]  /*c4e0*/  @!P0 NANOSLEEP.SYNCS 0x989680 ;  /* 0x009896800000895d */ /* 0x010fea0003900000 */
[----:B------:R-:W4:Y:S02]  /*c4f0*/  @!P0 SYNCS.PHASECHK.TRANS64 P0, [R3+URZ+0x70], R0 ;  /* 0x00007000030085a7 */ /* 0x000f2400080010ff */
[----:B----4-:R-:W-:Y:S05]  /*c500*/  @!P0 BRA `(.L_x_43) ;  /* 0xfffffffc00f08947 */ /* 0x010fea000383ffff */
[----:B------:R-:W-:Y:S05]  /*c510*/  BRA `(.L_x_188) ;  /* 0xffffff5c00d47947 */ /* 0x000fea000383ffff */
.L_x_47:
[----:B------:R-:W-:-:S07]  /*c520*/  MOV R0, UR4 ;  /* 0x0000000400007c02 */ /* 0x000fce0008000f00 */
.L_x_189:
[----:B-1----:R1:W2:Y:S02]  /*c530*/  SYNCS.PHASECHK.TRANS64.TRYWAIT P0, [R0+URZ], R2 ;  /* 0x00000002000075a7 */ /* 0x0022a400080011ff */
[----:B--2---:R-:W-:Y:S05]  /*c540*/  @!P0 NANOSLEEP.SYNCS 0x989680 ;  /* 0x009896800000895d */ /* 0x004fea0003900000 */
[----:B------:R-:W2:Y:S02]  /*c550*/  @!P0 SYNCS.PHASECHK.TRANS64 P0, [R0+URZ], R2 ;  /* 0x00000002000085a7 */ /* 0x000ea400080010ff */
[----:B--2---:R-:W-:Y:S05]  /*c560*/  @!P0 BRA `(.L_x_189) ;  /* 0xfffffffc00f08947 */ /* 0x004fea000383ffff */
[----:B------:R-:W-:Y:S05]  /*c570*/  BRA `(.L_x_190) ;  /* 0xffffff6400807947 */ /* 0x000fea000383ffff */
.L_x_50:
[----:B--2---:R2:W3:Y:S02]  /*c580*/  SYNCS.PHASECHK.TRANS64.TRYWAIT P0, [R2+URZ+0xb0], R4 ;  /* 0x0000b004020075a7 */ /* 0x0044e400080011ff */
[----:B---3--:R-:W-:Y:S05]  /*c590*/  @!P0 NANOSLEEP.SYNCS 0x989680 ;  /* 0x009896800000895d */ /* 0x008fea0003900000 */
[----:B------:R-:W3:Y:S02]  /*c5a0*/  @!P0 SYNCS.PHASECHK.TRANS64 P0, [R2+URZ+0xb0], R4 ;  /* 0x0000b004020085a7 */ /* 0x000ee400080010ff */
[----:B---3--:R-:W-:Y:S05]  /*c5b0*/  @!P0 BRA `(.L_x_50) ;  /* 0xfffffffc00f08947 */ /* 0x008fea000383ffff */
[----:B------:R-:W-:Y:S05]  /*c5c0*/  BRA `(.L_x_191) ;  /* 0xffffff6400dc7947 */ /* 0x000fea000383ffff */
.L_x_51:
[----:B------:R-:W-:-:S07]  /*c5d0*/  MOV R2, UR4 ;  /* 0x0000000400027c02 */ /* 0x000fce0008000f00 */
.L_x_192:
[----:B--2---:R2:W3:Y:S02]  /*c5e0*/  SYNCS.PHASECHK.TRANS64.TRYWAIT P0, [R2+URZ+0x80], R5 ;  /* 0x00008005020075a7 */ /* 0x0044e400080011ff */
[----:B---3--:R-:W-:Y:S05]  /*c5f0*/  @!P0 NANOSLEEP.SYNCS 0x989680 ;  /* 0x009896800000895d */ /* 0x008fea0003900000 */
[----:B------:R-:W3:Y:S02]  /*c600*/  @!P0 SYNCS.PHASECHK.TRANS64 P0, [R2+URZ+0x80], R5 ;  /* 0x00008005020085a7 */ /* 0x000ee400080010ff */
[----:B---3--:R-:W-:Y:S05]  /*c610*/  @!P0 BRA `(.L_x_192) ;  /* 0xfffffffc00f08947 */ /* 0x008fea000383ffff */
[----:B------:R-:W-:Y:S05]  /*c620*/  BRA `(.L_x_193) ;  /* 0xffffff6400ec7947 */ /* 0x000fea000383ffff */
.L_x_52:
[----:B--2---:R2:W3:Y:S02]  /*c630*/  SYNCS.PHASECHK.TRANS64.TRYWAIT P1, [R2+URZ+0x70], R4 ;  /* 0x00007004020075a7 */ /* 0x0044e400080211ff */
[----:B---3--:R-:W-:Y:S05]  /*c640*/  @!P1 NANOSLEEP.SYNCS 0x989680 ;  /* 0x009896800000995d */ /* 0x008fea0003900000 */
[----:B------:R-:W3:Y:S02]  /*c650*/  @!P1 SYNCS.PHASECHK.TRANS64 P1, [R2+URZ+0x70], R4 ;  /* 0x00007004020095a7 */ /* 0x000ee400080210ff */
[----:B---3--:R-:W-:Y:S05]  /*c660*/  @!P1 BRA `(.L_x_52) ;  /* 0xfffffffc00f09947 */ /* 0x008fea000383ffff */
[----:B------:R-:W-:Y:S05]  /*c670*/  BRA `(.L_x_194) ;  /* 0xffffff68001c7947 */ /* 0x000fea000383ffff */
.L_x_55:
[----:B------:R-:W-:-:S07]  /*c680*/  MOV R0, UR4 ;  /* 0x0000000400007c02 */ /* 0x000fce0008000f00 */
.L_x_195:
[----:B--2---:R2:W3:Y:S02]  /*c690*/  SYNCS.PHASECHK.TRANS64.TRYWAIT P0, [R0+URZ+0x80], R2 ;  /* 0x00008002000075a7 */ /* 0x0044e400080011ff */
[----:B---3--:R-:W-:Y:S05]  /*c6a0*/  @!P0 NANOSLEEP.SYNCS 0x989680 ;  /* 0x009896800000895d */ /* 0x008fea0003900000 */
[----:B------:R-:W3:Y:S02]  /*c6b0*/  @!P0 SYNCS.PHASECHK.TRANS64 P0, [R0+URZ+0x80], R2 ;  /* 0x00008002000085a7 */ /* 0x000ee400080010ff */
[----:B---3--:R-:W-:Y:S05]  /*c6c0*/  @!P0 BRA `(.L_x_195) ;  /* 0xfffffffc00f08947 */ /* 0x008fea000383ffff */
[----:B------:R-:W-:Y:S05]  /*c6d0*/  BRA `(.L_x_54) ;  /* 0xffffff6800707947 */ /* 0x000fea000383ffff */
.L_x_64:
[----:B--2---:R-:W-:-:S04]  /*c6e0*/  MOV R5, UR5 ;  /* 0x0000000500057c02 */ /* 0x004fc80008000f00 */
[----:B------:R2:W3:Y:S03]  /*c6f0*/  SYNCS.PHASECHK.TRANS64.TRYWAIT P0, [R5+URZ+0x8], R6 ;  /* 0x00000806050075a7 */ /* 0x0004e600080011ff */
[----:B---3--:R-:W-:Y:S05]  /*c700*/  @!P0 NANOSLEEP.SYNCS 0x989680 ;  /* 0x009896800000895d */ /* 0x008fea0003900000 */
[----:B------:R-:W3:Y:S02]  /*c710*/  @!P0 SYNCS.PHASECHK.TRANS64 P0, [R5+URZ+0x8], R6 ;  /* 0x00000806050085a7 */ /* 0x000ee400080010ff */
[----:B---3--:R-:W-:Y:S05]  /*c720*/  @!P0 BRA `(.L_x_64) ;  /* 0xfffffffc00ec8947 */ /* 0x008fea000383ffff */
[----:B------:R-:W-:Y:S05]  /*c730*/  BRA `(.L_x_63) ;  /* 0xffffff6c00247947 */ /* 0x000fea000383ffff */
.L_x_66:
[----:B------:R-:W-:Y:S01]  /*c740*/  BSSY B0, `(.L_x_196) ;  /* 0x0000006000007945 */ /* 0x000fe20003800000 */
[----:B------:R-:W-:-:S07]  /*c750*/  MOV R15, 0xffffffff ;  /* 0xffffffff000f7802 */ /* 0x000fce0000000f00 */
[----:B-12--5:R-:W-:Y:S05]  /*c760*/  WARPSYNC.COLLECTIVE R15, `(.L_x_197) ;  /* 0x000000000f0c7348 */ /* 0x026fea0003c00000 */
[----:B------:R-:W-:Y:S02]  /*c770*/  ELECT P6, UR79, PT ;  /* 0x00000000004f782f */ /* 0x000fe400038c0000 */
[----:B------:R-:W-:Y:S01]  /*c780*/  MOV R14, UR79 ;  /* 0x0000004f000e7c02 */ /* 0x000fe20008000f00 */
[----:B-12--5:R-:W-:Y:S10]  /*c790*/  ENDCOLLECTIVE ;  /* 0x000000000000791b */ /* 0x026ff40003800000 */
.L_x_197:
[----:B------:R-:W-:Y:S05]  /*c7a0*/  BSYNC B0 ;  /* 0x0000000000007941 */ /* 0x000fea0003800000 */
.L_x_196:
[----:B------:R-:W-:Y:S05]  /*c7b0*/  BRA `(.L_x_198) ;  /* 0xffffff6c00547947 */ /* 0x000fea000383ffff */
.L_x_68:
[----:B--2---:R-:W-:-:S04]  /*c7c0*/  MOV R0, UR5 ;  /* 0x0000000500007c02 */ /* 0x004fc80008000f00 */
[----:B------:R2:W3:Y:S03]  /*c7d0*/  SYNCS.PHASECHK.TRANS64.TRYWAIT P0, [R0+URZ+0x8], R4 ;  /* 0x00000804000075a7 */ /* 0x0004e600080011ff */
[----:B---3--:R-:W-:Y:S05]  /*c7e0*/  @!P0 NANOSLEEP.SYNCS 0x989680 ;  /* 0x009896800000895d */ /* 0x008fea0003900000 */
[----:B------:R-:W3:Y:S02]  /*c7f0*/  @!P0 SYNCS.PHASECHK.TRANS64 P0, [R0+URZ+0x8], R4 ;  /* 0x00000804000085a7 */ /* 0x000ee400080010ff */
[----:B---3--:R-:W-:Y:S05]  /*c800*/  @!P0 BRA `(.L_x_68) ;  /* 0xfffffffc00ec8947 */ /* 0x008fea000383ffff */
[----:B------:R-:W-:Y:S05]  /*c810*/  BRA `(.L_x_67) ;  /* 0xffffff6c00587947 */ /* 0x000fea000383ffff */
.L_x_69:
[----:B-1----:R1:W2:Y:S02]  /*c820*/  SYNCS.PHASECHK.TRANS64.TRYWAIT P0, [R0+URZ+0x70], R4 ;  /* 0x00007004000075a7 */ /* 0x0022a400080011ff */
[----:B--2---:R-:W-:Y:S05]  /*c830*/  @!P0 NANOSLEEP.SYNCS 0x989680 ;  /* 0x009896800000895d */ /* 0x004fea0003900000 */
[----:B------:R-:W2:Y:S02]  /*c840*/  @!P0 SYNCS.PHASECHK.TRANS64 P0, [R0+URZ+0x70], R4 ;  /* 0x00007004000085a7 */ /* 0x000ea400080010ff */
[----:B--2---:R-:W-:Y:S05]  /*c850*/  @!P0 BRA `(.L_x_69) ;  /* 0xfffffffc00f08947 */ /* 0x004fea000383ffff */
[----:B------:R-:W-:Y:S05]  /*c860*/  BRA `(.L_x_199) ;  /* 0xffffff7000647947 */ /* 0x000fea000383ffff */
.L_x_71:
[----:B------:R-:W-:-:S07]  /*c870*/  MOV R0, UR46 ;  /* 0x0000002e00007c02 */ /* 0x000fce0008000f00 */
.L_x_200:
[----:B-1----:R1:W2:Y:S02]  /*c880*/  SYNCS.PHASECHK.TRANS64.TRYWAIT P0, [R0+URZ+0xa0], R4 ;  /* 0x0000a004000075a7 */ /* 0x0022a400080011ff */
[----:B--2---:R-:W-:Y:S05]  /*c890*/  @!P0 NANOSLEEP.SYNCS 0x989680 ;  /* 0x009896800000895d */ /* 0x004fea0003900000 */
[----:B------:R-:W2:Y:S02]  /*c8a0*/  @!P0 SYNCS.PHASECHK.TRANS64 P0, [R0+URZ+0xa0], R4 ;  /* 0x0000a004000085a7 */ /* 0x000ea400080010ff */
[----:B--2---:R-:W-:Y:S05]  /*c8b0*/  @!P0 BRA `(.L_x_200) ;  /* 0xfffffffc00f08947 */ /* 0x004fea000383ffff */
[----:B------:R-:W-:Y:S05]  /*c8c0*/  BRA `(.L_x_201) ;  /* 0xffffff7000b07947 */ /* 0x000fea000383ffff */
.L_x_74:
[----:B------:R-:W-:Y:S07]  /*c8d0*/  MOV R0, UR7 ;  /* 0x0000000700007c02 */ /* 0x000fee0008000f00 */
.L_x_202:
[----:B-1----:R1:W2:Y:S02]  /*c8e0*/  SYNCS.PHASECHK.TRANS64.TRYWAIT P0, [R0+URZ], R4 ;  /* 0x00000004000075a7 */ /* 0x0022a400080011ff */
[----:B--2---:R-:W-:Y:S05]  /*c8f0*/  @!P0 NANOSLEEP.SYNCS 0x989680 ;  /* 0x009896800000895d */ /* 0x004fea0003900000 */
[----:B------:R-:W2:Y:S02]  /*c900*/  @!P0 SYNCS.PHASECHK.TRANS64 P0, [R0+URZ], R4 ;  /* 0x00000004000085a7 */ /* 0x000ea400080010ff */
[----:B--2---:R-:W-:Y:S05]  /*c910*/  @!P0 BRA `(.L_x_202) ;  /* 0xfffffffc00f08947 */ /* 0x004fea000383ffff */
[----:B------:R-:W-:Y:S05]  /*c920*/  BRA `(.L_x_73) ;  /* 0xffffff7000c47947 */ /* 0x000fea000383ffff */
.L_x_78:
[----:B-1----:R-:W-:-:S07]  /*c930*/  MOV R0, UR4 ;  /* 0x0000000400007c02 */ /* 0x002fce0008000f00 */
.L_x_203:
[----:B-1----:R1:W2:Y:S02]  /*c940*/  SYNCS.PHASECHK.TRANS64.TRYWAIT P0, [R0+URZ], R2 ;  /* 0x00000002000075a7 */ /* 0x0022a400080011ff */
[----:B--2---:R-:W-:Y:S05]  /*c950*/  @!P0 NANOSLEEP.SYNCS 0x989680 ;  /* 0x009896800000895d */ /* 0x004fea0003900000 */
[----:B------:R-:W2:Y:S02]  /*c960*/  @!P0 SYNCS.PHASECHK.TRANS64 P0, [R0+URZ], R2 ;  /* 0x00000002000085a7 */ /* 0x000ea400080010ff */
[----:B--2---:R-:W-:Y:S05]  /*c970*/  @!P0 BRA `(.L_x_203) ;  /* 0xfffffffc00f08947 */ /* 0x004fea000383ffff */
[----:B------:R-:W-:Y:S05]  /*c980*/  BRA `(.L_x_204) ;  /* 0xffffff7800087947 */ /* 0x000fea000383ffff */
.L_x_81:
[----:B------:R-:W-:-:S07]  /*c990*/  MOV R0, UR41 ;  /* 0x0000002900007c02 */ /* 0x000fce0008000f00 */
.L_x_205:
[----:B-1----:R1:W2:Y:S02]  /*c9a0*/  SYNCS.PHASECHK.TRANS64.TRYWAIT P1, [R0+URZ+0xd0], R2 ;  /* 0x0000d002000075a7 */ /* 0x0022a400080211ff */
[----:B--2---:R-:W-:Y:S05]  /*c9b0*/  @!P1 NANOSLEEP.SYNCS 0x989680 ;  /* 0x009896800000995d */ /* 0x004fea0003900000 */
[----:B------:R-:W2:Y:S02]  /*c9c0*/  @!P1 SYNCS.PHASECHK.TRANS64 P1, [R0+URZ+0xd0], R2 ;  /* 0x0000d002000095a7 */ /* 0x000ea400080210ff */
[----:B--2---:R-:W-:Y:S05]  /*c9d0*/  @!P1 BRA `(.L_x_205) ;  /* 0xfffffffc00f09947 */ /* 0x004fea000383ffff */
[----:B------:R-:W-:Y:S05]  /*c9e0*/  BRA `(.L_x_206) ;  /* 0xffffff7800547947 */ /* 0x000fea000383ffff */
.L_x_86:
[----:B---3--:R3:W4:Y:S02]  /*c9f0*/  SYNCS.PHASECHK.TRANS64.TRYWAIT P0, [R12+URZ+0x70], R0 ;  /* 0x000070000c0075a7 */ /* 0x00872400080011ff */
[----:B----4-:R-:W-:Y:S05]  /*ca00*/  @!P0 NANOSLEEP.SYNCS 0x989680 ;  /* 0x009896800000895d */ /* 0x010fea0003900000 */
[----:B------:R-:W4:Y:S02]  /*ca10*/  @!P0 SYNCS.PHASECHK.TRANS64 P0, [R12+URZ+0x70], R0 ;  /* 0x000070000c0085a7 */ /* 0x000f2400080010ff */
[----:B----4-:R-:W-:Y:S05]  /*ca20*/  @!P0 BRA `(.L_x_86) ;  /* 0xfffffffc00f08947 */ /* 0x010fea000383ffff */
[----:B------:R-:W-:Y:S05]  /*ca30*/  BRA `(.L_x_207) ;  /* 0xffffff7c00747947 */ /* 0x000fea000383ffff */
.L_x_89:
[----:B-1----:R-:W-:Y:S07]  /*ca40*/  MOV R0, UR21 ;  /* 0x0000001500007c02 */ /* 0x002fee0008000f00 */
.L_x_208:
[----:B-1----:R1:W3:Y:S02]  /*ca50*/  SYNCS.PHASECHK.TRANS64.TRYWAIT P2, [R0+URZ+0x68], R6 ;  /* 0x00006806000075a7 */ /* 0x0022e400080411ff */
[----:B---3--:R-:W-:Y:S05]  /*ca60*/  @!P2 NANOSLEEP.SYNCS 0x989680 ;  /* 0x009896800000a95d */ /* 0x008fea0003900000 */
[----:B------:R-:W3:Y:S02]  /*ca70*/  @!P2 SYNCS.PHASECHK.TRANS64 P2, [R0+URZ+0x68], R6 ;  /* 0x000068060000a5a7 */ /* 0x000ee400080410ff */
[----:B---3--:R-:W-:Y:S05]  /*ca80*/  @!P2 BRA `(.L_x_208) ;  /* 0xfffffffc00f0a947 */ /* 0x008fea000383ffff */
[----:B------:R-:W-:Y:S05]  /*ca90*/  BRA `(.L_x_88) ;  /* 0xffffff8000e07947 */ /* 0x000fea000383ffff */
.L_x_92:
[----:B------:R-:W-:Y:S07]  /*caa0*/  MOV R0, UR21 ;  /* 0x0000001500007c02 */ /* 0x000fee0008000f00 */
.L_x_209:
[----:B-1----:R1:W3:Y:S02]  /*cab0*/  SYNCS.PHASECHK.TRANS64.TRYWAIT P0, [R0+URZ+0x40], R10 ;  /* 0x0000400a000075a7 */ /* 0x0022e400080011ff */
[----:B---3--:R-:W-:Y:S05]  /*cac0*/  @!P0 NANOSLEEP.SYNCS 0x989680 ;  /* 0x009896800000895d */ /* 0x008fea0003900000 */
[----:B------:R-:W3:Y:S02]  /*cad0*/  @!P0 SYNCS.PHASECHK.TRANS64 P0, [R0+URZ+0x40], R10 ;  /* 0x0000400a000085a7 */ /* 0x000ee400080010ff */
[----:B---3--:R-:W-:Y:S05]  /*cae0*/  @!P0 BRA `(.L_x_209) ;  /* 0xfffffffc00f08947 */ /* 0x008fea000383ffff */
[----:B------:R-:W-:Y:S05]  /*caf0*/  BRA `(.L_x_210) ;  /* 0xffffff84003c7947 */ /* 0x000fea000383ffff */
.L_x_93:
[----:B------:R-:W-:Y:S07]  /*cb00*/  MOV R0, UR21 ;  /* 0x0000001500007c02 */ /* 0x000fee0008000f00 */
.L_x_211:
[----:B-1----:R1:W3:Y:S02]  /*cb10*/  SYNCS.PHASECHK.TRANS64.TRYWAIT P0, [R0+URZ+0x48], R10 ;  /* 0x0000480a000075a7 */ /* 0x0022e400080011ff */
[----:B---3--:R-:W-:Y:S05]  /*cb20*/  @!P0 NANOSLEEP.SYNCS 0x989680 ;  /* 0x009896800000895d */ /* 0x008fea0003900000 */
[----:B------:R-:W3:Y:S02]  /*cb30*/  @!P0 SYNCS.PHASECHK.TRANS64 P0, [R0+URZ+0x48], R10 ;  /* 0x0000480a000085a7 */ /* 0x000ee400080010ff */
[----:B---3--:R-:W-:Y:S05]  /*cb40*/  @!P0 BRA `(.L_x_211) ;  /* 0xfffffffc00f08947 */ /* 0x008fea000383ffff */
[----:B------:R-:W-:Y:S05]  /*cb50*/  BRA `(.L_x_212) ;  /* 0xffffff8400787947 */ /* 0x000fea000383ffff */
.L_x_94:
[----:B------:R-:W-:Y:S07]  /*cb60*/  MOV R0, UR21 ;  /* 0x0000001500007c02 */ /* 0x000fee0008000f00 */
.L_x_213:
[----:B-1----:R1:W3:Y:S02]  /*cb70*/  SYNCS.PHASECHK.TRANS64.TRYWAIT P0, [R0+URZ+0x50], R10 ;  /* 0x0000500a000075a7 */ /* 0x0022e400080011ff */
[----:B---3--:R-:W-:Y:S05]  /*cb80*/  @!P0 NANOSLEEP.SYNCS 0x989680 ;  /* 0x009896800000895d */ /* 0x008fea0003900000 */
[----:B------:R-:W3:Y:S02]  /*cb90*/  @!P0 SYNCS.PHASECHK.TRANS64 P0, [R0+URZ+0x50], R10 ;  /* 0x0000500a000085a7 */ /* 0x000ee400080010ff */
[----:B---3--:R-:W-:Y:S05]  /*cba0*/  @!P0 BRA `(.L_x_213) ;  /* 0xfffffffc00f08947 */ /* 0x008fea000383ffff */
[----:B------:R-:W-:Y:S05]  /*cbb0*/  BRA `(.L_x_214) ;  /* 0xffffff8400b87947 */ /* 0x000fea000383ffff */
.L_x_95:
[----:B------:R-:W-:Y:S07]  /*cbc0*/  MOV R0, UR21 ;  /* 0x0000001500007c02 */ /* 0x000fee0008000f00 */
.L_x_215:
[----:B-1----:R1:W3:Y:S02]  /*cbd0*/  SYNCS.PHASECHK.TRANS64.TRYWAIT P0, [R0+URZ+0x58], R10 ;  /* 0x0000580a000075a7 */ /* 0x0022e400080011ff */
[----:B---3--:R-:W-:Y:S05]  /*cbe0*/  @!P0 NANOSLEEP.SYNCS 0x989680 ;  /* 0x009896800000895d */ /* 0x008fea0003900000 */
[----:B------:R-:W3:Y:S02]  /*cbf0*/  @!P0 SYNCS.PHASECHK.TRANS64 P0, [R0+URZ+0x58], R10 ;  /* 0x0000580a000085a7 */ /* 0x000ee400080010ff */
[----:B---3--:R-:W-:Y:S05]  /*cc00*/  @!P0 BRA `(.L_x_215) ;  /* 0xfffffffc00f08947 */ /* 0x008fea000383ffff */
[----:B------:R-:W-:Y:S05]  /*cc10*/  BRA `(.L_x_216) ;  /* 0xffffff8400fc7947 */ /* 0x000fea000383ffff */
.L_x_96:
[----:B------:R-:W-:Y:S07]  /*cc20*/  MOV R0, UR21 ;  /* 0x0000001500007c02 */ /* 0x000fee0008000f00 */
.L_x_217:
[----:B-1----:R1:W3:Y:S02]  /*cc30*/  SYNCS.PHASECHK.TRANS64.TRYWAIT P0, [R0+URZ+0x40], R9 ;  /* 0x00004009000075a7 */ /* 0x0022e400080011ff */
[----:B---3--:R-:W-:Y:S05]  /*cc40*/  @!P0 NANOSLEEP.SYNCS 0x989680 ;  /* 0x009896800000895d */ /* 0x008fea0003900000 */
[----:B------:R-:W3:Y:S02]  /*cc50*/  @!P0 SYNCS.PHASECHK.TRANS64 P0, [R0+URZ+0x40], R9 ;  /* 0x00004009000085a7 */ /* 0x000ee400080010ff */
[----:B---3--:R-:W-:Y:S05]  /*cc60*/  @!P0 BRA `(.L_x_217) ;  /* 0xfffffffc00f08947 */ /* 0x008fea000383ffff */
[----:B------:R-:W-:Y:S05]  /*cc70*/  BRA `(.L_x_218) ;  /* 0xffffff8800447947 */ /* 0x000fea000383ffff */
.L_x_97:
[----:B------:R-:W-:Y:S07]  /*cc80*/  MOV R0, UR21 ;  /* 0x0000001500007c02 */ /* 0x000fee0008000f00 */
.L_x_219:
[----:B-1----:R1:W3:Y:S02]  /*cc90*/  SYNCS.PHASECHK.TRANS64.TRYWAIT P0, [R0+URZ+0x48], R9 ;  /* 0x00004809000075a7 */ /* 0x0022e400080011ff */
[----:B---3--:R-:W-:Y:S05]  /*cca0*/  @!P0 NANOSLEEP.SYNCS 0x989680 ;  /* 0x009896800000895d */ /* 0x008fea0003900000 */
[----:B------:R-:W3:Y:S02]  /*ccb0*/  @!P0 SYNCS.PHASECHK.TRANS64 P0, [R0+URZ+0x48], R9 ;  /* 0x00004809000085a7 */ /* 0x000ee400080010ff */
[----:B---3--:R-:W-:Y:S05]  /*ccc0*/  @!P0 BRA `(.L_x_219) ;  /* 0xfffffffc00f08947 */ /* 0x008fea000383ffff */
[----:B------:R-:W-:Y:S05]  /*ccd0*/  BRA `(.L_x_220) ;  /* 0xffffff88008c7947 */ /* 0x000fea000383ffff */
.L_x_98:
[----:B------:R-:W-:Y:S07]  /*cce0*/  MOV R0, UR21 ;  /* 0x0000001500007c02 */ /* 0x000fee0008000f00 */
.L_x_221:
[----:B-1----:R1:W3:Y:S02]  /*ccf0*/  SYNCS.PHASECHK.TRANS64.TRYWAIT P0, [R0+URZ+0x50], R9 ;  /* 0x00005009000075a7 */ /* 0x0022e400080011ff */
[----:B---3--:R-:W-:Y:S05]  /*cd00*/  @!P0 NANOSLEEP.SYNCS 0x989680 ;  /* 0x009896800000895d */ /* 0x008fea0003900000 */
[----:B------:R-:W3:Y:S02]  /*cd10*/  @!P0 SYNCS.PHASECHK.TRANS64 P0, [R0+URZ+0x50], R9 ;  /* 0x00005009000085a7 */ /* 0x000ee400080010ff */
[----:B---3--:R-:W-:Y:S05]  /*cd20*/  @!P0 BRA `(.L_x_221) ;  /* 0xfffffffc00f08947 */ /* 0x008fea000383ffff */
[----:B------:R-:W-:Y:S05]  /*cd30*/  BRA `(.L_x_222) ;  /* 0xffffff8800d47947 */ /* 0x000fea000383ffff */
.L_x_99:
[----:B------:R-:W-:Y:S07]  /*cd40*/  MOV R0, UR21 ;  /* 0x0000001500007c02 */ /* 0x000fee0008000f00 */
.L_x_223:
[----:B-1----:R1:W3:Y:S02]  /*cd50*/  SYNCS.PHASECHK.TRANS64.TRYWAIT P0, [R0+URZ+0x58], R9 ;  /* 0x00005809000075a7 */ /* 0x0022e400080011ff */
[----:B---3--:R-:W-:Y:S05]  /*cd60*/  @!P0 NANOSLEEP.SYNCS 0x989680 ;  /* 0x009896800000895d */ /* 0x008fea0003900000 */
[----:B------:R-:W3:Y:S02]  /*cd70*/  @!P0 SYNCS.PHASECHK.TRANS64 P0, [R0+URZ+0x58], R9 ;  /* 0x00005809000085a7 */ /* 0x000ee400080010ff */
[----:B---3--:R-:W-:Y:S05]  /*cd80*/  @!P0 BRA `(.L_x_223) ;  /* 0xfffffffc00f08947 */ /* 0x008fea000383ffff */
[----:B------:R-:W-:Y:S05]  /*cd90*/  BRA `(.L_x_224) ;  /* 0xffffff8c00187947 */ /* 0x000fea000383ffff */
.L_x_101:
[----:B------:R-:W-:-:S07]  /*cda0*/  MOV R0, UR21 ;  /* 0x0000001500007c02 */ /* 0x000fce0008000f00 */
.L_x_225:
[----:B-1----:R1:W4:Y:S02]  /*cdb0*/  SYNCS.PHASECHK.TRANS64.TRYWAIT P0, [R0+URZ+0x40], R10 ;  /* 0x0000400a000075a7 */ /* 0x00232400080011ff */
[----:B----4-:R-:W-:Y:S05]  /*cdc0*/  @!P0 NANOSLEEP.SYNCS 0x989680 ;  /* 0x009896800000895d */ /* 0x010fea0003900000 */
[----:B------:R-:W4:Y:S02]  /*cdd0*/  @!P0 SYNCS.PHASECHK.TRANS64 P0, [R0+URZ+0x40], R10 ;  /* 0x0000400a000085a7 */ /* 0x000f2400080010ff */
[----:B----4-:R-:W-:Y:S05]  /*cde0*/  @!P0 BRA `(.L_x_225) ;  /* 0xfffffffc00f08947 */ /* 0x010fea000383ffff */
[----:B------:R-:W-:Y:S05]  /*cdf0*/  BRA `(.L_x_226) ;  /* 0xffffff8c00887947 */ /* 0x000fea000383ffff */
.L_x_102:
[----:B-1----:R-:W-:-:S07]  /*ce00*/  MOV R0, UR21 ;  /* 0x0000001500007c02 */ /* 0x002fce0008000f00 */
.L_x_227:
[----:B-1----:R1:W4:Y:S02]  /*ce10*/  SYNCS.PHASECHK.TRANS64.TRYWAIT P0, [R0+URZ+0x48], R10 ;  /* 0x0000480a000075a7 */ /* 0x00232400080011ff */
[----:B----4-:R-:W-:Y:S05]  /*ce20*/  @!P0 NANOSLEEP.SYNCS 0x989680 ;  /* 0x009896800000895d */ /* 0x010fea0003900000 */
[----:B------:R-:W4:Y:S02]  /*ce30*/  @!P0 SYNCS.PHASECHK.TRANS64 P0, [R0+URZ+0x48], R10 ;  /* 0x0000480a000085a7 */ /* 0x000f2400080010ff */
[----:B----4-:R-:W-:Y:S05]  /*ce40*/  @!P0 BRA `(.L_x_227) ;  /* 0xfffffffc00f08947 */ /* 0x010fea000383ffff */
[----:B------:R-:W-:Y:S05]  /*ce50*/  BRA `(.L_x_228) ;  /* 0xffffff8c00787947 */ /* 0x000fea000383ffff */
.L_x_103:
[----:B------:R-:W-:-:S07]  /*ce60*/  MOV R2, UR21 ;  /* 0x0000001500027c02 */ /* 0x000fce0008000f00 */
.L_x_229:
[----:B-1----:R1:W4:Y:S02]  /*ce70*/  SYNCS.PHASECHK.TRANS64.TRYWAIT P0, [R2+URZ+0x50], R10 ;  /* 0x0000500a020075a7 */ /* 0x00232400080011ff */
[----:B----4-:R-:W-:Y:S05]  /*ce80*/  @!P0 NANOSLEEP.SYNCS 0x989680 ;  /* 0x009896800000895d */ /* 0x010fea0003900000 */
[----:B------:R-:W4:Y:S02]  /*ce90*/  @!P0 SYNCS.PHASECHK.TRANS64 P0, [R2+URZ+0x50], R10 ;  /* 0x0000500a020085a7 */ /* 0x000f2400080010ff */
[----:B----4-:R-:W-:Y:S05]  /*cea0*/  @!P0 BRA `(.L_x_229) ;  /* 0xfffffffc00f08947 */ /* 0x010fea000383ffff */
[----:B------:R-:W-:Y:S05]  /*ceb0*/  BRA `(.L_x_230) ;  /* 0xffffff8c006c7947 */ /* 0x000fea000383ffff */
.L_x_105:
[----:B--2---:R2:W4:Y:S02]  /*cec0*/  SYNCS.PHASECHK.TRANS64.TRYWAIT P0, [R0+URZ+0x70], R2 ;  /* 0x00007002000075a7 */ /* 0x00452400080011ff */
[----:B----4-:R-:W-:Y:S05]  /*ced0*/  @!P0 NANOSLEEP.SYNCS 0x989680 ;  /* 0x009896800000895d */ /* 0x010fea0003900000 */
[----:B------:R-:W4:Y:S02]  /*cee0*/  @!P0 SYNCS.PHASECHK.TRANS64 P0, [R0+URZ+0x70], R2 ;  /* 0x00007002000085a7 */ /* 0x000f2400080010ff */
[----:B----4-:R-:W-:Y:S05]  /*cef0*/  @!P0 BRA `(.L_x_105) ;  /* 0xfffffffc00f08947 */ /* 0x010fea000383ffff */
[----:B------:R-:W-:Y:S05]  /*cf00*/  BRA `(.L_x_231) ;  /* 0xffffff9000387947 */ /* 0x000fea000383ffff */
.L_x_116:
[----:B-1----:R-:W-:Y:S04]  /*cf10*/  MOV R2, UR43 ;  /* 0x0000002b00027c02 */ /* 0x002fe80008000f00 */
[----:B------:R1:W2:Y:S03]  /*cf20*/  SYNCS.PHASECHK.TRANS64.TRYWAIT P0, [R2+URZ+0x20], R3 ;  /* 0x00002003020075a7 */ /* 0x0002a600080011ff */
[----:B--2---:R-:W-:Y:S05]  /*cf30*/  @!P0 NANOSLEEP.SYNCS 0x989680 ;  /* 0x009896800000895d */ /* 0x004fea0003900000 */
[----:B------:R-:W2:Y:S02]  /*cf40*/  @!P0 SYNCS.PHASECHK.TRANS64 P0, [R2+URZ+0x20], R3 ;  /* 0x00002003020085a7 */ /* 0x000ea400080010ff */
[----:B--2---:R-:W-:Y:S05]  /*cf50*/  @!P0 BRA `(.L_x_116) ;  /* 0xfffffffc00ec8947 */ /* 0x004fea000383ffff */
[----:B------:R-:W-:Y:S05]  /*cf60*/  BRA `(.L_x_115) ;  /* 0xffffffa000047947 */ /* 0x000fea000383ffff */
.L_x_118:
[----:B-1----:R1:W4:Y:S02]  /*cf70*/  SYNCS.PHASECHK.TRANS64.TRYWAIT P1, [R110+URZ+0x90], R0 ;  /* 0x000090006e0075a7 */ /* 0x00232400080211ff */
[----:B----4-:R-:W-:Y:S05]  /*cf80*/  @!P1 NANOSLEEP.SYNCS 0x989680 ;  /* 0x009896800000995d */ /* 0x010fea0003900000 */
[----:B------:R-:W4:Y:S02]  /*cf90*/  @!P1 SYNCS.PHASECHK.TRANS64 P1, [R110+URZ+0x90], R0 ;  /* 0x000090006e0095a7 */ /* 0x000f2400080210ff */
[----:B----4-:R-:W-:Y:S05]  /*cfa0*/  @!P1 BRA `(.L_x_118) ;  /* 0xfffffffc00f09947 */ /* 0x010fea000383ffff */
[----:B------:R-:W-:Y:S05]  /*cfb0*/  BRA `(.L_x_117) ;  /* 0xffffffa0003c7947 */ /* 0x000fea000383ffff */
.L_x_127:
[----:B-1----:R1:W3:Y:S02]  /*cfc0*/  SYNCS.PHASECHK.TRANS64.TRYWAIT P0, [R2+URZ+0x20], R0 ;  /* 0x00002000020075a7 */ /* 0x0022e400080011ff */
[----:B---3--:R-:W-:Y:S05]  /*cfd0*/  @!P0 NANOSLEEP.SYNCS 0x989680 ;  /* 0x009896800000895d */ /* 0x008fea0003900000 */
[----:B------:R-:W3:Y:S02]  /*cfe0*/  @!P0 SYNCS.PHASECHK.TRANS64 P0, [R2+URZ+0x20], R0 ;  /* 0x00002000020085a7 */ /* 0x000ee400080010ff */
[----:B---3--:R-:W-:Y:S05]  /*cff0*/  @!P0 BRA `(.L_x_127) ;  /* 0xfffffffc00f08947 */ /* 0x008fea000383ffff */
[----:B------:R-:W-:Y:S05]  /*d000*/  BRA `(.L_x_126) ;  /* 0xffffffa800687947 */ /* 0x000fea000383ffff */
.L_x_135:
[----:B-1----:R1:W2:Y:S02]  /*d010*/  SYNCS.PHASECHK.TRANS64.TRYWAIT P0, [R0+URZ+0x20], R6 ;  /* 0x00002006000075a7 */ /* 0x0022a400080011ff */
[----:B--2---:R-:W-:Y:S05]  /*d020*/  @!P0 NANOSLEEP.SYNCS 0x989680 ;  /* 0x009896800000895d */ /* 0x004fea0003900000 */
[----:B------:R-:W2:Y:S02]  /*d030*/  @!P0 SYNCS.PHASECHK.TRANS64 P0, [R0+URZ+0x20], R6 ;  /* 0x00002006000085a7 */ /* 0x000ea400080010ff */
[----:B--2---:R-:W-:Y:S05]  /*d040*/  @!P0 BRA `(.L_x_135) ;  /* 0xfffffffc00f08947 */ /* 0x004fea000383ffff */
[----:B------:R-:W-:Y:S05]  /*d050*/  BRA `(.L_x_134) ;  /* 0xffffffb000dc7947 */ /* 0x000fea000383ffff */
.L_x_143:
[----:B-1----:R1:W2:Y:S02]  /*d060*/  SYNCS.PHASECHK.TRANS64.TRYWAIT P0, [R0+URZ+0x20], R6 ;  /* 0x00002006000075a7 */ /* 0x0022a400080011ff */
[----:B--2---:R-:W-:Y:S05]  /*d070*/  @!P0 NANOSLEEP.SYNCS 0x989680 ;  /* 0x009896800000895d */ /* 0x004fea0003900000 */
[----:B------:R-:W2:Y:S02]  /*d080*/  @!P0 SYNCS.PHASECHK.TRANS64 P0, [R0+URZ+0x20], R6 ;  /* 0x00002006000085a7 */ /* 0x000ea400080010ff */
[----:B--2---:R-:W-:Y:S05]  /*d090*/  @!P0 BRA `(.L_x_143) ;  /* 0xfffffffc00f08947 */ /* 0x004fea000383ffff */
[----:B------:R-:W-:Y:S05]  /*d0a0*/  BRA `(.L_x_142) ;  /* 0xffffffbc00547947 */ /* 0x000fea000383ffff */
.L_x_151:
[----:B-1----:R1:W2:Y:S02]  /*d0b0*/  SYNCS.PHASECHK.TRANS64.TRYWAIT P0, [R0+URZ+0x20], R6 ;  /* 0x00002006000075a7 */ /* 0x0022a400080011ff */
[----:B--2---:R-:W-:Y:S05]  /*d0c0*/  @!P0 NANOSLEEP.SYNCS 0x989680 ;  /* 0x009896800000895d */ /* 0x004fea0003900000 */
[----:B------:R-:W2:Y:S02]  /*d0d0*/  @!P0 SYNCS.PHASECHK.TRANS64 P0, [R0+URZ+0x20], R6 ;  /* 0x00002006000085a7 */ /* 0x000ea400080010ff */
[----:B--2---:R-:W-:Y:S05]  /*d0e0*/  @!P0 BRA `(.L_x_151) ;  /* 0xfffffffc00f08947 */ /* 0x004fea000383ffff */
[----:B------:R-:W-:Y:S05]  /*d0f0*/  BRA `(.L_x_150) ;  /* 0xffffffc400d07947 */ /* 0x000fea000383ffff */
.L_x_159:
[----:B-1----:R1:W2:Y:S02]  /*d100*/  SYNCS.PHASECHK.TRANS64.TRYWAIT P0, [R0+URZ+0x20], R6 ;  /* 0x00002006000075a7 */ /* 0x0022a400080011ff */
[----:B--2---:R-:W-:Y:S05]  /*d110*/  @!P0 NANOSLEEP.SYNCS 0x989680 ;  /* 0x009896800000895d */ /* 0x004fea0003900000 */
[----:B------:R-:W2:Y:S02]  /*d120*/  @!P0 SYNCS.PHASECHK.TRANS64 P0, [R0+URZ+0x20], R6 ;  /* 0x00002006000085a7 */ /* 0x000ea400080010ff */
[----:B--2---:R-:W-:Y:S05]  /*d130*/  @!P0 BRA `(.L_x_159) ;  /* 0xfffffffc00f08947 */ /* 0x004fea000383ffff */
[----:B------:R-:W-:Y:S05]  /*d140*/  BRA `(.L_x_158) ;  /* 0xffffffd000607947 */ /* 0x000fea000383ffff */
.L_x_167:
[----:B-1----:R1:W2:Y:S02]  /*d150*/  SYNCS.PHASECHK.TRANS64.TRYWAIT P0, [R0+URZ+0x20], R6 ;  /* 0x00002006000075a7 */ /* 0x0022a400080011ff */
[----:B--2---:R-:W-:Y:S05]  /*d160*/  @!P0 NANOSLEEP.SYNCS 0x989680 ;  /* 0x009896800000895d */ /* 0x004fea0003900000 */
[----:B------:R-:W2:Y:S02]  /*d170*/  @!P0 SYNCS.PHASECHK.TRANS64 P0, [R0+URZ+0x20], R6 ;  /* 0x00002006000085a7 */ /* 0x000ea400080010ff */
[----:B--2---:R-:W-:Y:S05]  /*d180*/  @!P0 BRA `(.L_x_167) ;  /* 0xfffffffc00f08947 */ /* 0x004fea000383ffff */
[----:B------:R-:W-:Y:S05]  /*d190*/  BRA `(.L_x_166) ;  /* 0xffffffd800e47947 */ /* 0x000fea000383ffff */
.L_x_175:
[----:B--2---:R2:W3:Y:S02]  /*d1a0*/  SYNCS.PHASECHK.TRANS64.TRYWAIT P0, [R0+URZ+0x20], R117 ;  /* 0x00002075000075a7 */ /* 0x0044e400080011ff */
[----:B---3--:R-:W-:Y:S05]  /*d1b0*/  @!P0 NANOSLEEP.SYNCS 0x989680 ;  /* 0x009896800000895d */ /* 0x008fea0003900000 */
[----:B------:R-:W3:Y:S02]  /*d1c0*/  @!P0 SYNCS.PHASECHK.TRANS64 P0, [R0+URZ+0x20], R117 ;  /* 0x00002075000085a7 */ /* 0x000ee400080010ff */
[----:B---3--:R-:W-:Y:S05]  /*d1d0*/  @!P0 BRA `(.L_x_175) ;  /* 0xfffffffc00f08947 */ /* 0x008fea000383ffff */
[----:B------:R-:W-:Y:S05]  /*d1e0*/  BRA `(.L_x_174) ;  /* 0xffffffe400687947 */ /* 0x000fea000383ffff */
        .weak           $__internal_0_$__cuda_sm10x_tcgen05_guardrail_trap_col_being_dealloced_not_returned_by_alloc
        .type           $__internal_0_$__cuda_sm10x_tcgen05_guardrail_trap_col_being_dealloced_not_returned_by_alloc,@function
        .size           $__internal_0_$__cuda_sm10x_tcgen05_guardrail_trap_col_being_dealloced_not_returned_by_alloc,($__internal_1_$__cuda_sm10x_tcgen05_guardrail_trap_phase_invalid_during_alloc - $__internal_0_$__cuda_sm10x_tcgen05_guardrail_trap_col_being_dealloced_not_returned_by_alloc)
$__internal_0_$__cuda_sm10x_tcgen05_guardrail_trap_col_being_dealloced_not_returned_by_alloc:
[----:B------:R-:W-:Y:S05]  /*d1f0*/  BPT.TRAP 0x1 ;  /* 0x000000040000795c */ /* 0x000fea0000300000 */
[----:B------:R-:W-:-:S04]  /*d200*/  HFMA2 R3, -RZ, RZ, 0, 0 ;  /* 0x00000000ff037431 */ /* 0x000fc800000001ff */
[----:B------:R-:W-:Y:S05]  /*d210*/  RET.REL.NODEC R2 `(_ZN7cutlass13device_kernelINS_4gemm6kernel13GemmUniversalIN4cute5tupleIJiiiiEEENS1_10collective13CollectiveMmaINS1_35MainloopSm100TmaUmmaWarpSpecializedILi2ELi2ELi2ENS5_IJNS4_1CILi2EEENSA_ILi4EEENSA_ILi1EEEEEEEENS5_IJNSA_ILi256EEESG_NSA_ILi64EEEEEEfNS5_IJlSD_lEEEfSJ_NS4_8TiledMMAINS4_8MMA_AtomIJNS4_23SM100_MMA_TF32_2x1SM_SSINS_10tfloat32_tESN_fLi256ELi256ELNS4_4UMMA5MajorE0ELSP_0ELNSO_7ScaleInE0ELSQ_0EEEEEENS4_6LayoutINS5_IJSD_SD_SD_EEENS5_IJNSA_ILi0EEESV_SV_EEEEENS5_IJNS4_10UnderscoreESY_SY_EEEEENS4_28SM100_TMA_2SM_LOAD_MULTICASTENS4_14ComposedLayoutINS4_7SwizzleILi3ELi4ELi3EEENS4_18smem_ptr_flag_bitsILi32EEENST_INS5_IJNSA_ILi8EEENSA_ILi32EEEEEENS5_IJS18_SD_EEEEEEEvNS4_8identityENS4_18SM100_TMA_2SM_LOADES1C_vS1D_EENS_8epilogue10collective18CollectiveEpilogueINS1G_23Sm100TmaWarpSpecializedILi4ELi2ELi32ELb1ELb0EEEJNS5_IJNSA_ILi128EEESG_SH_EEENS5_IJNST_IS1L_SD_EENST_IS18_SD_EEEEEfSJ_fSJ_NS1G_6fusion15FusionCallbacksIS1K_NS1Q_17LinearCombinationIffffLNS_15FloatRoundStyleE2EEES1M_S1P_JEEENS4_5SM1004TMEM4LOAD26SM100_TMEM_LOAD_32dp32b32xENS4_13SM90_TMA_LOADES1C_NS4_39AutoVectorizingCopyWithAssumedAlignmentILi128EEENS4_14SM90_TMA_STOREES1C_S22_S22_EEEvvEEEEvNT_6ParamsE) ;  /* 0xffffff2c02787950 */ /* 0x000fea0003c3ffff */
        .weak           $__internal_1_$__cuda_sm10x_tcgen05_guardrail_trap_phase_invalid_during_alloc
        .type           $__internal_1_$__cuda_sm10x_tcgen05_guardrail_trap_phase_invalid_during_alloc,@function
        .size           $__internal_1_$__cuda_sm10x_tcgen05_guardrail_trap_phase_invalid_during_alloc,($__internal_2_$__cuda_sm10x_tcgen05_guardrail_trap_unallocated_columns_being_dealloced - $__internal_1_$__cuda_sm10x_tcgen05_guardrail_trap_phase_invalid_during_alloc)
$__internal_1_$__cuda_sm10x_tcgen05_guardrail_trap_phase_invalid_during_alloc:
[----:B------:R-:W-:Y:S05]  /*d220*/  BPT.TRAP 0x1 ;  /* 0x000000040000795c */ /* 0x000fea0000300000 */
[----:B------:R-:W-:-:S04]  /*d230*/  MOV R5, 0x0 ;  /* 0x0000000000057802 */ /* 0x000fc80000000f00 */
[----:B------:R-:W-:Y:S05]  /*d240*/  RET.REL.NODEC R4 `(_ZN7cutlass13device_kernelINS_4gemm6kernel13GemmUniversalIN4cute5tupleIJiiiiEEENS1_10collective13CollectiveMmaINS1_35MainloopSm100TmaUmmaWarpSpecializedILi2ELi2ELi2ENS5_IJNS4_1CILi2EEENSA_ILi4EEENSA_ILi1EEEEEEEENS5_IJNSA_ILi256EEESG_NSA_ILi64EEEEEEfNS5_IJlSD_lEEEfSJ_NS4_8TiledMMAINS4_8MMA_AtomIJNS4_23SM100_MMA_TF32_2x1SM_SSINS_10tfloat32_tESN_fLi256ELi256ELNS4_4UMMA5MajorE0ELSP_0ELNSO_7ScaleInE0ELSQ_0EEEEEENS4_6LayoutINS5_IJSD_SD_SD_EEENS5_IJNSA_ILi0EEESV_SV_EEEEENS5_IJNS4_10UnderscoreESY_SY_EEEEENS4_28SM100_TMA_2SM_LOAD_MULTICASTENS4_14ComposedLayoutINS4_7SwizzleILi3ELi4ELi3EEENS4_18smem_ptr_flag_bitsILi32EEENST_INS5_IJNSA_ILi8EEENSA_ILi32EEEEEENS5_IJS18_SD_EEEEEEEvNS4_8identityENS4_18SM100_TMA_2SM_LOADES1C_vS1D_EENS_8epilogue10collective18CollectiveEpilogueINS1G_23Sm100TmaWarpSpecializedILi4ELi2ELi32ELb1ELb0EEEJNS5_IJNSA_ILi128EEESG_SH_EEENS5_IJNST_IS1L_SD_EENST_IS18_SD_EEEEEfSJ_fSJ_NS1G_6fusion15FusionCallbacksIS1K_NS1Q_17LinearCombinationIffffLNS_15FloatRoundStyleE2EEES1M_S1P_JEEENS4_5SM1004TMEM4LOAD26SM100_TMEM_LOAD_32dp32b32xENS4_13SM90_TMA_LOADES1C_NS4_39AutoVectorizingCopyWithAssumedAlignmentILi128EEENS4_14SM90_TMA_STOREES1C_S22_S22_EEEvvEEEEvNT_6ParamsE) ;  /* 0xffffff2c046c7950 */ /* 0x000fea0003c3ffff */
        .weak           $__internal_2_$__cuda_sm10x_tcgen05_guardrail_trap_unallocated_columns_being_dealloced
        .type           $__internal_2_$__cuda_sm10x_tcgen05_guardrail_trap_unallocated_columns_being_dealloced,@function
        .size           $__internal_2_$__cuda_sm10x_tcgen05_guardrail_trap_unallocated_columns_being_dealloced,(.L_x_233 - $__internal_2_$__cuda_sm10x_tcgen05_guardrail_trap_unallocated_columns_being_dealloced)
$__internal_2_$__cuda_sm10x_tcgen05_guardrail_trap_unallocated_columns_being_dealloced:
[----:B------:R-:W-:Y:S05]  /*d250*/  BPT.TRAP 0x1 ;  /* 0x000000040000795c */ /* 0x000fea0000300000 */
[----:B------:R-:W-:-:S04]  /*d260*/  HFMA2 R3, -RZ, RZ, 0, 0 ;  /* 0x00000000ff037431 */ /* 0x000fc800000001ff */
[----:B------:R-:W-:Y:S05]  /*d270*/  RET.REL.NODEC R2 `(_ZN7cutlass13device_kernelINS_4gemm6kernel13GemmUniversalIN4cute5tupleIJiiiiEEENS1_10collective13CollectiveMmaINS1_35MainloopSm100TmaUmmaWarpSpecializedILi2ELi2ELi2ENS5_IJNS4_1CILi2EEENSA_ILi4EEENSA_ILi1EEEEEEEENS5_IJNSA_ILi256EEESG_NSA_ILi64EEEEEEfNS5_IJlSD_lEEEfSJ_NS4_8TiledMMAINS4_8MMA_AtomIJNS4_23SM100_MMA_TF32_2x1SM_SSINS_10tfloat32_tESN_fLi256ELi256ELNS4_4UMMA5MajorE0ELSP_0ELNSO_7ScaleInE0ELSQ_0EEEEEENS4_6LayoutINS5_IJSD_SD_SD_EEENS5_IJNSA_ILi0EEESV_SV_EEEEENS5_IJNS4_10UnderscoreESY_SY_EEEEENS4_28SM100_TMA_2SM_LOAD_MULTICASTENS4_14ComposedLayoutINS4_7SwizzleILi3ELi4ELi3EEENS4_18smem_ptr_flag_bitsILi32EEENST_INS5_IJNSA_ILi8EEENSA_ILi32EEEEEENS5_IJS18_SD_EEEEEEEvNS4_8identityENS4_18SM100_TMA_2SM_LOADES1C_vS1D_EENS_8epilogue10collective18CollectiveEpilogueINS1G_23Sm100TmaWarpSpecializedILi4ELi2ELi32ELb1ELb0EEEJNS5_IJNSA_ILi128EEESG_SH_EEENS5_IJNST_IS1L_SD_EENST_IS18_SD_EEEEEfSJ_fSJ_NS1G_6fusion15FusionCallbacksIS1K_NS1Q_17LinearCombinationIffffLNS_15FloatRoundStyleE2EEES1M_S1P_JEEENS4_5SM1004TMEM4LOAD26SM100_TMEM_LOAD_32dp32b32xENS4_13SM90_TMA_LOADES1C_NS4_39AutoVectorizingCopyWithAssumedAlignmentILi128EEENS4_14SM90_TMA_STOREES1C_S22_S22_EEEvvEEEEvNT_6ParamsE) ;  /* 0xffffff2c02607950 */ /* 0x000fea0003c3ffff */
.L_x_232:
[----:B------:R-:W-:-:S00]  /*d280*/  BRA `(.L_x_232) ;  /* 0xfffffffc00fc7947 */ /* 0x000fc0000383ffff */
[----:B------:R-:W-:-:S00]  /*d290*/  NOP ;  /* 0x0000000000007918 */ /* 0x000fc00000000000 */
        /* <DEDUP_REMOVED lines=14> */
.L_x_233:


//--------------------- .nv.global.init           --------------------------
	.section	.nv.global.init,"aw",@progbits
.nv.global.init:
	.type		$str$27,@object
	.size		$str$27,($str$28 - $str$27)
$str$27:
        /*0000*/ 	.byte	0x28, 0x61, 0x64, 0x64, 0x72, 0x65, 0x73, 0x73, 0x20, 0x26, 0x20, 0x6d, 0x61, 0x73, 0x6b, 0x29
        /*0010*/ 	.byte	0x20, 0x3d, 0x3d, 0x20, 0x30, 0x00
	.type		$str$28,@object
	.size		$str$28,($str$26 - $str$28)
$str$28:
        /*0016*/ 	.byte	0x2f, 0x74, 0x6d, 0x70, 0x2f, 0x63, 0x75, 0x74, 0x6c, 0x61, 0x73, 0x73, 0x5f, 0x73, 0x77, 0x65
        /*0026*/ 	.byte	0x65, 0x70, 0x5f, 0x73, 0x72, 0x63, 0x2f, 0x69, 0x6e, 0x63, 0x6c, 0x75, 0x64, 0x65, 0x2f, 0x63
        /*0036*/ 	.byte	0x75, 0x74, 0x65, 0x2f, 0x70, 0x6f, 0x69, 0x6e, 0x74, 0x65, 0x72, 0x5f, 0x66, 0x6c, 0x61, 0x67
        /*0046*/ 	.byte	0x67, 0x65, 0x64, 0x2e, 0x68, 0x70, 0x70, 0x00
	.type		$str$26,@object
	.size		$str$26,($str$25 - $str$26)
$str$26:
        /*004e*/ 	.byte	0x2f, 0x74, 0x6d, 0x70, 0x2f, 0x63, 0x75, 0x74, 0x6c, 0x61, 0x73, 0x73, 0x5f, 0x73, 0x77, 0x65
        /*005e*/ 	.byte	0x65, 0x70, 0x5f, 0x73, 0x72, 0x63, 0x2f, 0x69, 0x6e, 0x63, 0x6c, 0x75, 0x64, 0x65, 0x2f, 0x63
        /*006e*/ 	.byte	0x75, 0x74, 0x65, 0x2f, 0x61, 0x74, 0x6f, 0x6d, 0x2f, 0x63, 0x6f, 0x70, 0x79, 0x5f, 0x74, 0x72
        /*007e*/ 	.byte	0x61, 0x69, 0x74, 0x73, 0x5f, 0x73, 0x6d, 0x31, 0x30, 0x30, 0x2e, 0x68, 0x70, 0x70, 0x00
	.type		$str$25,@object
	.size		$str$25,(__unnamed_1 - $str$25)
$str$25:
        /*008d*/ 	.byte	0x28, 0x28, 0x75, 0x69, 0x6e, 0x74, 0x33, 0x32, 0x5f, 0x74, 0x28, 0x74, 0x68, 0x72, 0x65, 0x61
        /*009d*/ 	.byte	0x64, 0x49, 0x64, 0x78, 0x2e, 0x78, 0x29, 0x20, 0x2f, 0x20, 0x33, 0x32, 0x29, 0x20, 0x25, 0x20
        /*00ad*/ 	.byte	0x34, 0x29, 0x20, 0x3d, 0x3d, 0x20, 0x28, 0x28, 0x28, 0x74, 0x6d, 0x65, 0x6d, 0x5f, 0x61, 0x64
        /*00bd*/ 	.byte	0x64, 0x72, 0x20, 0x3e, 0x3e, 0x20, 0x31, 0x36, 0x29, 0x20, 0x2f, 0x20, 0x33, 0x32, 0x29, 0x20
        /*00cd*/ 	.byte	0x25, 0x20, 0x34, 0x29, 0x00
	.type		__unnamed_1,@object
	.size		__unnamed_1,(__unnamed_2 - __unnamed_1)
__unnamed_1:
        /*00d2*/ 	.byte	0x61, 0x75, 0x74, 0x6f, 0x20, 0x63, 0x75, 0x74, 0x65, 0x3a, 0x3a, 0x61, 0x73, 0x5f, 0x70, 0x6f
        /* <DEDUP_REMOVED lines=23> */
        /*0252*/ 	.byte	0x43, 0x3c, 0x34, 0x30, 0x39, 0x36, 0x3e, 0x3e, 0x3e, 0x3e, 0x5d, 0x00
	.type		__unnamed_2,@object
	.size		__unnamed_2,(.L_2 - __unnamed_2)
__unnamed_2:
        /* <DEDUP_REMOVED lines=44> */
.L_2:


//--------------------- .nv.shared._ZN7cutlass13device_kernelINS_4gemm6kernel13GemmUniversalIN4cute5tupleIJiiiiEEENS1_10collective13CollectiveMmaINS1_35MainloopSm100TmaUmmaWarpSpecializedILi2ELi2ELi2ENS5_IJNS4_1CILi2EEENSA_ILi4EEENSA_ILi1EEEEEEEENS5_IJNSA_ILi256EEESG_NSA_ILi64EEEEEEfNS5_IJlSD_lEEEfSJ_NS4_8TiledMMAINS4_8MMA_AtomIJNS4_23SM100_MMA_TF32_2x1SM_SSINS_10tfloat32_tESN_fLi256ELi256ELNS4_4UMMA5MajorE0ELSP_0ELNSO_7ScaleInE0ELSQ_0EEEEEENS4_6LayoutINS5_IJSD_SD_SD_EEENS5_IJNSA_ILi0EEESV_SV_EEEEENS5_IJNS4_10UnderscoreESY_SY_EEEEENS4_28SM100_TMA_2SM_LOAD_MULTICASTENS4_14ComposedLayoutINS4_7SwizzleILi3ELi4ELi3EEENS4_18smem_ptr_flag_bitsILi32EEENST_INS5_IJNSA_ILi8EEENSA_ILi32EEEEEENS5_IJS18_SD_EEEEEEEvNS4_8identityENS4_18SM100_TMA_2SM_LOADES1C_vS1D_EENS_8epilogue10collective18CollectiveEpilogueINS1G_23Sm100TmaWarpSpecializedILi4ELi2ELi32ELb1ELb0EEEJNS5_IJNSA_ILi128EEESG_SH_EEENS5_IJNST_IS1L_SD_EENST_IS18_SD_EEEEEfSJ_fSJ_NS1G_6fusion15FusionCallbacksIS1K_NS1Q_17LinearCombinationIffffLNS_15FloatRoundStyleE2EEES1M_S1P_JEEENS4_5SM1004TMEM4LOAD26SM100_TMEM_LOAD_32dp32b32xENS4_13SM90_TMA_LOADES1C_NS4_39AutoVectorizingCopyWithAssumedAlignmentILi128EEENS4_14SM90_TMA_STOREES1C_S22_S22_EEEvvEEEEvNT_6ParamsE --------------------------
	.section	.nv.shared._ZN7cutlass13device_kernelINS_4gemm6kernel13GemmUniversalIN4cute5tupleIJiiiiEEENS1_10collective13CollectiveMmaINS1_35MainloopSm100TmaUmmaWarpSpecializedILi2ELi2ELi2ENS5_IJNS4_1CILi2EEENSA_ILi4EEENSA_ILi1EEEEEEEENS5_IJNSA_ILi256EEESG_NSA_ILi64EEEEEEfNS5_IJlSD_lEEEfSJ_NS4_8TiledMMAINS4_8MMA_AtomIJNS4_23SM100_MMA_TF32_2x1SM_SSINS_10tfloat32_tESN_fLi256ELi256ELNS4_4UMMA5MajorE0ELSP_0ELNSO_7ScaleInE0ELSQ_0EEEEEENS4_6LayoutINS5_IJSD_SD_SD_EEENS5_IJNSA_ILi0EEESV_SV_EEEEENS5_IJNS4_10UnderscoreESY_SY_EEEEENS4_28SM100_TMA_2SM_LOAD_MULTICASTENS4_14ComposedLayoutINS4_7SwizzleILi3ELi4ELi3EEENS4_18smem_ptr_flag_bitsILi32EEENST_INS5_IJNSA_ILi8EEENSA_ILi32EEEEEENS5_IJS18_SD_EEEEEEEvNS4_8identityENS4_18SM100_TMA_2SM_LOADES1C_vS1D_EENS_8epilogue10collective18CollectiveEpilogueINS1G_23Sm100TmaWarpSpecializedILi4ELi2ELi32ELb1ELb0EEEJNS5_IJNSA_ILi128EEESG_SH_EEENS5_IJNST_IS1L_SD_EENST_IS18_SD_EEEEEfSJ_fSJ_NS1G_6fusion15FusionCallbacksIS1K_NS1Q_17LinearCombinationIffffLNS_15FloatRoundStyleE2EEES1M_S1P_JEEENS4_5SM1004TMEM4LOAD26SM100_TMEM_LOAD_32dp32b32xENS4_13SM90_TMA_LOADES1C_NS4_39AutoVectorizingCopyWithAssumedAlignmentILi128EEENS4_14SM90_TMA_STOREES1C_S22_S22_EEEvvEEEEvNT_6ParamsE,"aw",@nobits
	.sectionflags	@""
	.align	16
	.zero		1024


//--------------------- .nv.shared.reserved.0     --------------------------
	.section	.nv.shared.reserved.0,"aw",@nobits
	.weak		__nv_reservedSMEM_offset_0_alias
	.size		__nv_reservedSMEM_offset_0_alias, 0, 64
	.other		__nv_reservedSMEM_offset_0_alias,@"STO_CUDA_RESERVED_SHARED STV_DEFAULT"
__nv_reservedSMEM_offset_0_alias:
	.zero		0
.nv.shared.reserved.0:
	.zero		64
	.weak		__nv_reservedSMEM_tcgen05_partition
	.type		__nv_reservedSMEM_tcgen05_partition,@object
	.size		__nv_reservedSMEM_tcgen05_partition,(.L_0 - __nv_reservedSMEM_tcgen05_partition)
__nv_reservedSMEM_tcgen05_partition:
	.zero		32
.L_0:


//--------------------- .nv.global                --------------------------
	.section	.nv.global,"aw",@nobits
.nv.global:
	.type		_ZN40_INTERNAL_6185bc6f_4_k_cu_8fc6811d_198074cute1_E,@object
	.size		_ZN40_INTERNAL_6185bc6f_4_k_cu_8fc6811d_198074cute1_E,(_ZN40_INTERNAL_6185bc6f_4_k_cu_8fc6811d_198074cuda3std3__45__cpo6cbeginE - _ZN40_INTERNAL_6185bc6f_4_k_cu_8fc6811d_198074cute1_E)
_ZN40_INTERNAL_6185bc6f_4_k_cu_8fc6811d_198074cute1_E:
	.zero		1
	.type		_ZN40_INTERNAL_6185bc6f_4_k_cu_8fc6811d_198074cuda3std3__45__cpo6cbeginE,@object
	.size		_ZN40_INTERNAL_6185bc6f_4_k_cu_8fc6811d_198074cuda3std3__45__cpo6cbeginE,(_ZN40_INTERNAL_6185bc6f_4_k_cu_8fc6811d_198074cuda3std3__48in_placeE - _ZN40_INTERNAL_6185bc6f_4_k_cu_8fc6811d_198074cuda3std3__45__cpo6cbeginE)
_ZN40_INTERNAL_6185bc6f_4_k_cu_8fc6811d_198074cuda3std3__45__cpo6cbeginE:
	.zero		1
	.type		_ZN40_INTERNAL_6185bc6f_4_k_cu_8fc6811d_198074cuda3std3__48in_placeE,@object
	.size		_ZN40_INTERNAL_6185bc6f_4_k_cu_8fc6811d_198074cuda3std3__48in_placeE,(_ZN40_INTERNAL_6185bc6f_4_k_cu_8fc6811d_198074cuda3std6ranges3__45__cpo9iter_moveE - _ZN40_INTERNAL_6185bc6f_4_k_cu_8fc6811d_198074cuda3std3__48in_placeE)
_ZN40_INTERNAL_6185bc6f_4_k_cu_8fc6811d_198074cuda3std3__48in_placeE:
	.zero		1
	.type		_ZN40_INTERNAL_6185bc6f_4_k_cu_8fc6811d_198074cuda3std6ranges3__45__cpo9iter_moveE,@object
	.size		_ZN40_INTERNAL_6185bc6f_4_k_cu_8fc6811d_198074cuda3std6ranges3__45__cpo9iter_moveE,(_ZN40_INTERNAL_6185bc6f_4_k_cu_8fc6811d_198074cuda3std3__45__cpo5beginE - _ZN40_INTERNAL_6185bc6f_4_k_cu_8fc6811d_198074cuda3std6ranges3__45__cpo9iter_moveE)
_ZN40_INTERNAL_6185bc6f_4_k_cu_8fc6811d_198074cuda3std6ranges3__45__cpo9iter_moveE:
	.zero		1
	.type		_ZN40_INTERNAL_6185bc6f_4_k_cu_8fc6811d_198074cuda3std3__45__cpo5beginE,@object
	.size		_ZN40_INTERNAL_6185bc6f_4_k_cu_8fc6811d_198074cuda3std3__45__cpo5beginE,(_ZN40_INTERNAL_6185bc6f_4_k_cu_8fc6811d_198074cuda3std3__442_GLOBAL__N__6185bc6f_4_k_cu_8fc6811d_198076ignoreE - _ZN40_INTERNAL_6185bc6f_4_k_cu_8fc6811d_198074cuda3std3__45__cpo5beginE)
_ZN40_INTERNAL_6185bc6f_4_k_cu_8fc6811d_198074cuda3std3__45__cpo5beginE:
	.zero		1
	.type		_ZN40_INTERNAL_6185bc6f_4_k_cu_8fc6811d_198074cuda3std3__442_GLOBAL__N__6185bc6f_4_k_cu_8fc6811d_198076ignoreE,@object
	.size		_ZN40_INTERNAL_6185bc6f_4_k_cu_8fc6811d_198074cuda3std3__442_GLOBAL__N__6185bc6f_4_k_cu_8fc6811d_198076ignoreE,(_ZN40_INTERNAL_6185bc6f_4_k_cu_8fc6811d_198074cute7productE - _ZN40_INTERNAL_6185bc6f_4_k_cu_8fc6811d_198074cuda3std3__442_GLOBAL__N__6185bc6f_4_k_cu_8fc6811d_198076ignoreE)
_ZN40_INTERNAL_6185bc6f_4_k_cu_8fc6811d_198074cuda3std3__442_GLOBAL__N__6185bc6f_4_k_cu_8fc6811d_198076ignoreE:
	.zero		1
	.type		_ZN40_INTERNAL_6185bc6f_4_k_cu_8fc6811d_198074cute7productE,@object
	.size		_ZN40_INTERNAL_6185bc6f_4_k_cu_8fc6811d_198074cute7productE,(_ZN40_INTERNAL_6185bc6f_4_k_cu_8fc6811d_198074cuda3std3__45__cpo3endE - _ZN40_INTERNAL_6185bc6f_4_k_cu_8fc6811d_198074cute7productE)
_ZN40_INTERNAL_6185bc6f_4_k_cu_8fc6811d_198074cute7productE:
	.zero		1
	.type		_ZN40_INTERNAL_6185bc6f_4_k_cu_8fc6811d_198074cuda3std3__45__cpo3endE,@object
	.size		_ZN40_INTERNAL_6185bc6f_4_k_cu_8fc6811d_198074cuda3std3__45__cpo3endE,(_ZN40_INTERNAL_6185bc6f_4_k_cu_8fc6811d_198074cuda3std3__419piecewise_constructE - _ZN40_INTERNAL_6185bc6f_4_k_cu_8fc6811d_198074cuda3std3__45__cpo3endE)
_ZN40_INTERNAL_6185bc6f_4_k_cu_8fc6811d_198074cuda3std3__45__cpo3endE:
	.zero		1
	.type		_ZN40_INTERNAL_6185bc6f_4_k_cu_8fc6811d_198074cuda3std3__419piecewise_constructE,@object
	.size		_ZN40_INTERNAL_6185bc6f_4_k_cu_8fc6811d_198074cuda3std3__419piecewise_constructE,(_ZN40_INTERNAL_6185bc6f_4_k_cu_8fc6811d_198074cuda3std3__45__cpo4cendE - _ZN40_INTERNAL_6185bc6f_4_k_cu_8fc6811d_198074cuda3std3__419piecewise_constructE)
_ZN40_INTERNAL_6185bc6f_4_k_cu_8fc6811d_198074cuda3std3__419piecewise_constructE:
	.zero		1
	.type		_ZN40_INTERNAL_6185bc6f_4_k_cu_8fc6811d_198074cuda3std3__45__cpo4cendE,@object
	.size		_ZN40_INTERNAL_6185bc6f_4_k_cu_8fc6811d_198074cuda3std3__45__cpo4cendE,(_ZN40_INTERNAL_6185bc6f_4_k_cu_8fc6811d_198074cuda3std6ranges3__45__cpo4swapE - _ZN40_INTERNAL_6185bc6f_4_k_cu_8fc6811d_198074cuda3std3__45__cpo4cendE)
_ZN40_INTERNAL_6185bc6f_4_k_cu_8fc6811d_198074cuda3std3__45__cpo4cendE:
	.zero		1
	.type		_ZN40_INTERNAL_6185bc6f_4_k_cu_8fc6811d_198074cuda3std6ranges3__45__cpo4swapE,@object
	.size		_ZN40_INTERNAL_6185bc6f_4_k_cu_8fc6811d_198074cuda3std6ranges3__45__cpo4swapE,(.L_10 - _ZN40_INTERNAL_6185bc6f_4_k_cu_8fc6811d_198074cuda3std6ranges3__45__cpo4swapE)
_ZN40_INTERNAL_6185bc6f_4_k_cu_8fc6811d_198074cuda3std6ranges3__45__cpo4swapE:
	.zero		1
.L_10:


//--------------------- .nv.constant0._ZN7cutlass13device_kernelINS_4gemm6kernel13GemmUniversalIN4cute5tupleIJiiiiEEENS1_10collective13CollectiveMmaINS1_35MainloopSm100TmaUmmaWarpSpecializedILi2ELi2ELi2ENS5_IJNS4_1CILi2EEENSA_ILi4EEENSA_ILi1EEEEEEEENS5_IJNSA_ILi256EEESG_NSA_ILi64EEEEEEfNS5_IJlSD_lEEEfSJ_NS4_8TiledMMAINS4_8MMA_AtomIJNS4_23SM100_MMA_TF32_2x1SM_SSINS_10tfloat32_tESN_fLi256ELi256ELNS4_4UMMA5MajorE0ELSP_0ELNSO_7ScaleInE0ELSQ_0EEEEEENS4_6LayoutINS5_IJSD_SD_SD_EEENS5_IJNSA_ILi0EEESV_SV_EEEEENS5_IJNS4_10UnderscoreESY_SY_EEEEENS4_28SM100_TMA_2SM_LOAD_MULTICASTENS4_14ComposedLayoutINS4_7SwizzleILi3ELi4ELi3EEENS4_18smem_ptr_flag_bitsILi32EEENST_INS5_IJNSA_ILi8EEENSA_ILi32EEEEEENS5_IJS18_SD_EEEEEEEvNS4_8identityENS4_18SM100_TMA_2SM_LOADES1C_vS1D_EENS_8epilogue10collective18CollectiveEpilogueINS1G_23Sm100TmaWarpSpecializedILi4ELi2ELi32ELb1ELb0EEEJNS5_IJNSA_ILi128EEESG_SH_EEENS5_IJNST_IS1L_SD_EENST_IS18_SD_EEEEEfSJ_fSJ_NS1G_6fusion15FusionCallbacksIS1K_NS1Q_17LinearCombinationIffffLNS_15FloatRoundStyleE2EEES1M_S1P_JEEENS4_5SM1004TMEM4LOAD26SM100_TMEM_LOAD_32dp32b32xENS4_13SM90_TMA_LOADES1C_NS4_39AutoVectorizingCopyWithAssumedAlignmentILi128EEENS4_14SM90_TMA_STOREES1C_S22_S22_EEEvvEEEEvNT_6ParamsE --------------------------
	.section	.nv.constant0._ZN7cutlass13device_kernelINS_4gemm6kernel13GemmUniversalIN4cute5tupleIJiiiiEEENS1_10collective13CollectiveMmaINS1_35MainloopSm100TmaUmmaWarpSpecializedILi2ELi2ELi2ENS5_IJNS4_1CILi2EEENSA_ILi4EEENSA_ILi1EEEEEEEENS5_IJNSA_ILi256EEESG_NSA_ILi64EEEEEEfNS5_IJlSD_lEEEfSJ_NS4_8TiledMMAINS4_8MMA_AtomIJNS4_23SM100_MMA_TF32_2x1SM_SSINS_10tfloat32_tESN_fLi256ELi256ELNS4_4UMMA5MajorE0ELSP_0ELNSO_7ScaleInE0ELSQ_0EEEEEENS4_6LayoutINS5_IJSD_SD_SD_EEENS5_IJNSA_ILi0EEESV_SV_EEEEENS5_IJNS4_10UnderscoreESY_SY_EEEEENS4_28SM100_TMA_2SM_LOAD_MULTICASTENS4_14ComposedLayoutINS4_7SwizzleILi3ELi4ELi3EEENS4_18smem_ptr_flag_bitsILi32EEENST_INS5_IJNSA_ILi8EEENSA_ILi32EEEEEENS5_IJS18_SD_EEEEEEEvNS4_8identityENS4_18SM100_TMA_2SM_LOADES1C_vS1D_EENS_8epilogue10collective18CollectiveEpilogueINS1G_23Sm100TmaWarpSpecializedILi4ELi2ELi32ELb1ELb0EEEJNS5_IJNSA_ILi128EEESG_SH_EEENS5_IJNST_IS1L_SD_EENST_IS18_SD_EEEEEfSJ_fSJ_NS1G_6fusion15FusionCallbacksIS1K_NS1Q_17LinearCombinationIffffLNS_15FloatRoundStyleE2EEES1M_S1P_JEEENS4_5SM1004TMEM4LOAD26SM100_TMEM_LOAD_32dp32b32xENS4_13SM90_TMA_LOADES1C_NS4_39AutoVectorizingCopyWithAssumedAlignmentILi128EEENS4_14SM90_TMA_STOREES1C_S22_S22_EEEvvEEEEvNT_6ParamsE,"a",@progbits
	.sectionflags	@""
	.align	4
.nv.constant0._ZN7cutlass13device_kernelINS_4gemm6kernel13GemmUniversalIN4cute5tupleIJiiiiEEENS1_10collective13CollectiveMmaINS1_35MainloopSm100TmaUmmaWarpSpecializedILi2ELi2ELi2ENS5_IJNS4_1CILi2EEENSA_ILi4EEENSA_ILi1EEEEEEEENS5_IJNSA_ILi256EEESG_NSA_ILi64EEEEEEfNS5_IJlSD_lEEEfSJ_NS4_8TiledMMAINS4_8MMA_AtomIJNS4_23SM100_MMA_TF32_2x1SM_SSINS_10tfloat32_tESN_fLi256ELi256ELNS4_4UMMA5MajorE0ELSP_0ELNSO_7ScaleInE0ELSQ_0EEEEEENS4_6LayoutINS5_IJSD_SD_SD_EEENS5_IJNSA_ILi0EEESV_SV_EEEEENS5_IJNS4_10UnderscoreESY_SY_EEEEENS4_28SM100_TMA_2SM_LOAD_MULTICASTENS4_14ComposedLayoutINS4_7SwizzleILi3ELi4ELi3EEENS4_18smem_ptr_flag_bitsILi32EEENST_INS5_IJNSA_ILi8EEENSA_ILi32EEEEEENS5_IJS18_SD_EEEEEEEvNS4_8identityENS4_18SM100_TMA_2SM_LOADES1C_vS1D_EENS_8epilogue10collective18CollectiveEpilogueINS1G_23Sm100TmaWarpSpecializedILi4ELi2ELi32ELb1ELb0EEEJNS5_IJNSA_ILi128EEESG_SH_EEENS5_IJNST_IS1L_SD_EENST_IS18_SD_EEEEEfSJ_fSJ_NS1G_6fusion15FusionCallbacksIS1K_NS1Q_17LinearCombinationIffffLNS_15FloatRoundStyleE2EEES1M_S1P_JEEENS4_5SM1004TMEM4LOAD26SM100_TMEM_LOAD_32dp32b32xENS4_13SM90_TMA_LOADES1C_NS4_39AutoVectorizingCopyWithAssumedAlignmentILi128EEENS4_14SM90_TMA_STOREES1C_S22_S22_EEEvvEEEEvNT_6ParamsE:
	.zero		2944


//--------------------- SYMBOLS --------------------------

	.type		.nv.reservedSmem.offset0,@object
	.size		.nv.reservedSmem.offset0,0x4
	.type		.nv.reservedSmem.cap,@object
	.size		.nv.reservedSmem.cap,0x4
	.type		__assertfail,@function
